// auto-generated by cutlass_sweep.conv — config: {"arch": "sm_100", "cluster_m": 2, "cluster_n": 1, "conv_kind": "dgrad", "dtype": "e4m3", "ndim": 3, "tile_k": 64, "tile_m": 64, "tile_n": 64}
#include "cutlass/cutlass.h"
#include "cute/tensor.hpp"
#include "cutlass/kernel_hardware_info.hpp"
#include "cutlass/conv/convolution.h"
#include "cutlass/conv/dispatch_policy.hpp"
#include "cutlass/conv/collective/collective_builder.hpp"
#include "cutlass/conv/kernel/conv_universal.hpp"
#include "cutlass/conv/device/conv_universal_adapter.hpp"
#include "cutlass/epilogue/collective/collective_builder.hpp"

using namespace cute;
using Elem = cutlass::float_e4m3_t;
using Acc  = float;
using LayoutAB = cutlass::layout::TensorNDHWC;
using LayoutC  = cutlass::layout::TensorNDHWC;
constexpr auto ConvOp = cutlass::conv::Operator::kDgrad;
using TileShape    = Shape<_64, _64, Shape<_64>>;
using ClusterShape = Shape<_2, _1, _1>;

using CollectiveEpilogue = typename cutlass::epilogue::collective::CollectiveBuilder<
    cutlass::arch::Sm100, cutlass::arch::OpClassTensorOp,
    TileShape, ClusterShape,
    cutlass::epilogue::collective::EpilogueTileAuto,
    Acc, Acc,
    Elem, LayoutC, 128 / cutlass::sizeof_bits<Elem>::value,
    Elem, LayoutC, 128 / cutlass::sizeof_bits<Elem>::value,
    cutlass::epilogue::collective::EpilogueScheduleAuto
  >::CollectiveOp;

using CollectiveMainloop = typename cutlass::conv::collective::CollectiveBuilder<
    cutlass::arch::Sm100, cutlass::arch::OpClassTensorOp, ConvOp,
    Elem, LayoutAB, 128 / cutlass::sizeof_bits<Elem>::value,
    Elem, LayoutAB, 128 / cutlass::sizeof_bits<Elem>::value,
    Acc,
    TileShape, ClusterShape,
    cutlass::conv::collective::StageCountAutoCarveout<
        static_cast<int>(sizeof(typename CollectiveEpilogue::SharedStorage))>,
    cutlass::conv::collective::KernelScheduleAuto
  >::CollectiveOp;

using ProblemShape = cutlass::conv::ConvProblemShape<
    ConvOp, CollectiveMainloop::DispatchPolicy::NumSpatialDimensions>;
using ConvKernel = cutlass::conv::kernel::ConvUniversal<
    ProblemShape, CollectiveMainloop, CollectiveEpilogue>;
using Conv = cutlass::conv::device::ConvUniversalAdapter<ConvKernel>;

auto* _anchor = &cutlass::device_kernel<ConvKernel>;


// ===== COMPILED SASS (sm_100a) =====

	.target	sm_100a

	.elftype	@"ET_EXEC"


//--------------------- .note.nv.tkinfo           --------------------------
	.section	.note.nv.tkinfo,"",@"SHT_NOTE"
	.sectionflags	@"SHF_NOTE_NV_TKINFO"
	.tkinfo
        /*0018*/ 	.word	0x00000002
        /*0030*/ 	.string	""
        /*0030*/ 	.string	"ptxas"
        /*0030*/ 	.string	"Cuda compilation tools, release 13.0, V13.0.88"
        /*0030*/ 	.string	"Build cuda_13.0.r13.0/compiler.36424714_0"
        /*0030*/ 	.string	"-arch sm_100a -m 64 "



//--------------------- .note.nv.cuinfo           --------------------------
	.section	.note.nv.cuinfo,"",@"SHT_NOTE"
	.sectionflags	@"SHF_NOTE_NV_CUINFO"
        /*0018*/ 	.short	0x0002
        /*001a*/ 	.short	0x0064
        /*001c*/ 	.short	0x0082
	.zero		2


//--------------------- .nv.info                  --------------------------
	.section	.nv.info,"",@"SHT_CUDA_INFO"
	.align	4


	//----- nvinfo : EIATTR_REGCOUNT
	.align		4
        /*0000*/ 	.byte	0x04, 0x2f
        /*0002*/ 	.short	(.L_19 - .L_18)
	.align		4
.L_18:
        /*0004*/ 	.word	index@(_ZN7cutlass13device_kernelINS_4conv6kernel13ConvUniversalINS1_16ConvProblemShapeILNS1_8OperatorE1ELi3EEENS1_10collective14CollectiveConvINS1_47MainloopSm100TmaUmmaWarpSpecializedImplicitGemmILS5_1ELi27ELi3ELi1ELi2EN4cute5tupleIJNSA_1CILi2EEENSC_ILi1EEESE_EEEEENSB_IJNSC_ILi64EEESH_NSB_IJSH_EEEEEENS_12float_e4m3_tESK_NSA_8TiledMMAINSA_8MMA_AtomIJNSA_10MMA_TraitsINSA_19SM100_MMA_F8F6F4_SSEJSK_SK_fSH_SH_NSA_17integral_constantINSA_4UMMA5MajorELSR_0EEENSP_ISR_LSR_1EEENSP_INSQ_7ScaleInELSU_0EEESV_EEEEEENSA_6LayoutINSB_IJSE_SE_SE_EEENSB_IJNSC_ILi0EEES10_S10_EEEEENSB_IJNSA_10UnderscoreES13_S13_EEEEENS7_6detail27Sm100ImplicitGemmTileTraitsINSA_20SM90_TMA_LOAD_IM2COLENSA_14ComposedLayoutINSA_7SwizzleILi2ELi4ELi3EEENSA_18smem_ptr_flag_bitsILi8EEENSY_INSB_IJNSC_ILi8EEESH_EEENSB_IJSH_SE_EEEEEEEvEENS17_INSA_23SM90_TMA_LOAD_MULTICASTENS19_IS1B_S1D_NSY_INSB_IJSH_S1E_EEENSB_IJSE_SH_EEEEEEEvEEEENS_8epilogue10collective18CollectiveEpilogueINS1R_23Sm100TmaWarpSpecializedILi1ELi1ELi32ELb0ELb0EEEJSJ_NSB_IJNSY_ISH_SE_EES1W_EEESK_NSB_IJNSB_IJllllEEESE_S10_EEESK_S1Z_NS1R_6fusion15FusionCallbacksIS1V_NS20_17LinearCombinationISK_fSK_fLNS_15FloatRoundStyleE2EEESJ_S1X_JEEENSA_5SM1004TMEM4LOAD26SM100_TMEM_LOAD_16dp32b32xES18_S1I_NSA_39AutoVectorizingCopyWithAssumedAlignmentILi128EEENSA_21SM90_TMA_STORE_IM2COLES1I_S2B_S2B_EEEvvEEEEvNT_6ParamsE)
        /*0008*/ 	.word	0x0000005d


	//----- nvinfo : EIATTR_FRAME_SIZE
	.align		4
.L_19:
        /*000c*/ 	.byte	0x04, 0x11
        /*000e*/ 	.short	(.L_21 - .L_20)
	.align		4
.L_20:
        /*0010*/ 	.word	index@($__internal_2_$__cuda_sm10x_tcgen05_guardrail_trap_unallocated_columns_being_dealloced)
        /*0014*/ 	.word	0x00000008


	//----- nvinfo : EIATTR_FRAME_SIZE
	.align		4
.L_21:
        /*0018*/ 	.byte	0x04, 0x11
        /*001a*/ 	.short	(.L_23 - .L_22)
	.align		4
.L_22:
        /*001c*/ 	.word	index@($__internal_1_$__cuda_sm10x_tcgen05_guardrail_trap_phase_invalid_during_alloc)
        /*0020*/ 	.word	0x00000008


	//----- nvinfo : EIATTR_FRAME_SIZE
	.align		4
.L_23:
        /*0024*/ 	.byte	0x04, 0x11
        /*0026*/ 	.short	(.L_25 - .L_24)
	.align		4
.L_24:
        /*0028*/ 	.word	index@($__internal_0_$__cuda_sm10x_tcgen05_guardrail_trap_col_being_dealloced_not_returned_by_alloc)
        /*002c*/ 	.word	0x00000008


	//----- nvinfo : EIATTR_FRAME_SIZE
	.align		4
.L_25:
        /*0030*/ 	.byte	0x04, 0x11
        /*0032*/ 	.short	(.L_27 - .L_26)
	.align		4
.L_26:
        /*0034*/ 	.word	index@(_ZN7cutlass13device_kernelINS_4conv6kernel13ConvUniversalINS1_16ConvProblemShapeILNS1_8OperatorE1ELi3EEENS1_10collective14CollectiveConvINS1_47MainloopSm100TmaUmmaWarpSpecializedImplicitGemmILS5_1ELi27ELi3ELi1ELi2EN4cute5tupleIJNSA_1CILi2EEENSC_ILi1EEESE_EEEEENSB_IJNSC_ILi64EEESH_NSB_IJSH_EEEEEENS_12float_e4m3_tESK_NSA_8TiledMMAINSA_8MMA_AtomIJNSA_10MMA_TraitsINSA_19SM100_MMA_F8F6F4_SSEJSK_SK_fSH_SH_NSA_17integral_constantINSA_4UMMA5MajorELSR_0EEENSP_ISR_LSR_1EEENSP_INSQ_7ScaleInELSU_0EEESV_EEEEEENSA_6LayoutINSB_IJSE_SE_SE_EEENSB_IJNSC_ILi0EEES10_S10_EEEEENSB_IJNSA_10UnderscoreES13_S13_EEEEENS7_6detail27Sm100ImplicitGemmTileTraitsINSA_20SM90_TMA_LOAD_IM2COLENSA_14ComposedLayoutINSA_7SwizzleILi2ELi4ELi3EEENSA_18smem_ptr_flag_bitsILi8EEENSY_INSB_IJNSC_ILi8EEESH_EEENSB_IJSH_SE_EEEEEEEvEENS17_INSA_23SM90_TMA_LOAD_MULTICASTENS19_IS1B_S1D_NSY_INSB_IJSH_S1E_EEENSB_IJSE_SH_EEEEEEEvEEEENS_8epilogue10collective18CollectiveEpilogueINS1R_23Sm100TmaWarpSpecializedILi1ELi1ELi32ELb0ELb0EEEJSJ_NSB_IJNSY_ISH_SE_EES1W_EEESK_NSB_IJNSB_IJllllEEESE_S10_EEESK_S1Z_NS1R_6fusion15FusionCallbacksIS1V_NS20_17LinearCombinationISK_fSK_fLNS_15FloatRoundStyleE2EEESJ_S1X_JEEENSA_5SM1004TMEM4LOAD26SM100_TMEM_LOAD_16dp32b32xES18_S1I_NSA_39AutoVectorizingCopyWithAssumedAlignmentILi128EEENSA_21SM90_TMA_STORE_IM2COLES1I_S2B_S2B_EEEvvEEEEvNT_6ParamsE)
        /*0038*/ 	.word	0x00000008


	//----- nvinfo : EIATTR_MIN_STACK_SIZE
	.align		4
.L_27:
        /*003c*/ 	.byte	0x04, 0x12
        /*003e*/ 	.short	(.L_29 - .L_28)
	.align		4
.L_28:
        /*0040*/ 	.word	index@(_ZN7cutlass13device_kernelINS_4conv6kernel13ConvUniversalINS1_16ConvProblemShapeILNS1_8OperatorE1ELi3EEENS1_10collective14CollectiveConvINS1_47MainloopSm100TmaUmmaWarpSpecializedImplicitGemmILS5_1ELi27ELi3ELi1ELi2EN4cute5tupleIJNSA_1CILi2EEENSC_ILi1EEESE_EEEEENSB_IJNSC_ILi64EEESH_NSB_IJSH_EEEEEENS_12float_e4m3_tESK_NSA_8TiledMMAINSA_8MMA_AtomIJNSA_10MMA_TraitsINSA_19SM100_MMA_F8F6F4_SSEJSK_SK_fSH_SH_NSA_17integral_constantINSA_4UMMA5MajorELSR_0EEENSP_ISR_LSR_1EEENSP_INSQ_7ScaleInELSU_0EEESV_EEEEEENSA_6LayoutINSB_IJSE_SE_SE_EEENSB_IJNSC_ILi0EEES10_S10_EEEEENSB_IJNSA_10UnderscoreES13_S13_EEEEENS7_6detail27Sm100ImplicitGemmTileTraitsINSA_20SM90_TMA_LOAD_IM2COLENSA_14ComposedLayoutINSA_7SwizzleILi2ELi4ELi3EEENSA_18smem_ptr_flag_bitsILi8EEENSY_INSB_IJNSC_ILi8EEESH_EEENSB_IJSH_SE_EEEEEEEvEENS17_INSA_23SM90_TMA_LOAD_MULTICASTENS19_IS1B_S1D_NSY_INSB_IJSH_S1E_EEENSB_IJSE_SH_EEEEEEEvEEEENS_8epilogue10collective18CollectiveEpilogueINS1R_23Sm100TmaWarpSpecializedILi1ELi1ELi32ELb0ELb0EEEJSJ_NSB_IJNSY_ISH_SE_EES1W_EEESK_NSB_IJNSB_IJllllEEESE_S10_EEESK_S1Z_NS1R_6fusion15FusionCallbacksIS1V_NS20_17LinearCombinationISK_fSK_fLNS_15FloatRoundStyleE2EEESJ_S1X_JEEENSA_5SM1004TMEM4LOAD26SM100_TMEM_LOAD_16dp32b32xES18_S1I_NSA_39AutoVectorizingCopyWithAssumedAlignmentILi128EEENSA_21SM90_TMA_STORE_IM2COLES1I_S2B_S2B_EEEvvEEEEvNT_6ParamsE)
        /*0044*/ 	.word	0x00000008
.L_29:


//--------------------- .nv.compat                --------------------------
	.section	.nv.compat,"",@"SHT_CUDA_COMPAT_INFO"
	.align	4
        /*0000*/ 	.byte	0x02, 0x09, 0x01, 0x00, 0x02, 0x02, 0x02, 0x00, 0x02, 0x05, 0x05, 0x00, 0x03, 0x07, 0x01, 0x01
        /*0010*/ 	.byte	0x02, 0x03, 0x01, 0x00, 0x02, 0x06, 0x01, 0x00, 0x04, 0x0b, 0x08, 0x00, 0x09, 0x00, 0x00, 0x00
        /*0020*/ 	.byte	0x00, 0x00, 0x00, 0x00


//--------------------- .nv.info._ZN7cutlass13device_kernelINS_4conv6kernel13ConvUniversalINS1_16ConvProblemShapeILNS1_8OperatorE1ELi3EEENS1_10collective14CollectiveConvINS1_47MainloopSm100TmaUmmaWarpSpecializedImplicitGemmILS5_1ELi27ELi3ELi1ELi2EN4cute5tupleIJNSA_1CILi2EEENSC_ILi1EEESE_EEEEENSB_IJNSC_ILi64EEESH_NSB_IJSH_EEEEEENS_12float_e4m3_tESK_NSA_8TiledMMAINSA_8MMA_AtomIJNSA_10MMA_TraitsINSA_19SM100_MMA_F8F6F4_SSEJSK_SK_fSH_SH_NSA_17integral_constantINSA_4UMMA5MajorELSR_0EEENSP_ISR_LSR_1EEENSP_INSQ_7ScaleInELSU_0EEESV_EEEEEENSA_6LayoutINSB_IJSE_SE_SE_EEENSB_IJNSC_ILi0EEES10_S10_EEEEENSB_IJNSA_10UnderscoreES13_S13_EEEEENS7_6detail27Sm100ImplicitGemmTileTraitsINSA_20SM90_TMA_LOAD_IM2COLENSA_14ComposedLayoutINSA_7SwizzleILi2ELi4ELi3EEENSA_18smem_ptr_flag_bitsILi8EEENSY_INSB_IJNSC_ILi8EEESH_EEENSB_IJSH_SE_EEEEEEEvEENS17_INSA_23SM90_TMA_LOAD_MULTICASTENS19_IS1B_S1D_NSY_INSB_IJSH_S1E_EEENSB_IJSE_SH_EEEEEEEvEEEENS_8epilogue10collective18CollectiveEpilogueINS1R_23Sm100TmaWarpSpecializedILi1ELi1ELi32ELb0ELb0EEEJSJ_NSB_IJNSY_ISH_SE_EES1W_EEESK_NSB_IJNSB_IJllllEEESE_S10_EEESK_S1Z_NS1R_6fusion15FusionCallbacksIS1V_NS20_17LinearCombinationISK_fSK_fLNS_15FloatRoundStyleE2EEESJ_S1X_JEEENSA_5SM1004TMEM4LOAD26SM100_TMEM_LOAD_16dp32b32xES18_S1I_NSA_39AutoVectorizingCopyWithAssumedAlignmentILi128EEENSA_21SM90_TMA_STORE_IM2COLES1I_S2B_S2B_EEEvvEEEEvNT_6ParamsE --------------------------
	.section	.nv.info._ZN7cutlass13device_kernelINS_4conv6kernel13ConvUniversalINS1_16ConvProblemShapeILNS1_8OperatorE1ELi3EEENS1_10collective14CollectiveConvINS1_47MainloopSm100TmaUmmaWarpSpecializedImplicitGemmILS5_1ELi27ELi3ELi1ELi2EN4cute5tupleIJNSA_1CILi2EEENSC_ILi1EEESE_EEEEENSB_IJNSC_ILi64EEESH_NSB_IJSH_EEEEEENS_12float_e4m3_tESK_NSA_8TiledMMAINSA_8MMA_AtomIJNSA_10MMA_TraitsINSA_19SM100_MMA_F8F6F4_SSEJSK_SK_fSH_SH_NSA_17integral_constantINSA_4UMMA5MajorELSR_0EEENSP_ISR_LSR_1EEENSP_INSQ_7ScaleInELSU_0EEESV_EEEEEENSA_6LayoutINSB_IJSE_SE_SE_EEENSB_IJNSC_ILi0EEES10_S10_EEEEENSB_IJNSA_10UnderscoreES13_S13_EEEEENS7_6detail27Sm100ImplicitGemmTileTraitsINSA_20SM90_TMA_LOAD_IM2COLENSA_14ComposedLayoutINSA_7SwizzleILi2ELi4ELi3EEENSA_18smem_ptr_flag_bitsILi8EEENSY_INSB_IJNSC_ILi8EEESH_EEENSB_IJSH_SE_EEEEEEEvEENS17_INSA_23SM90_TMA_LOAD_MULTICASTENS19_IS1B_S1D_NSY_INSB_IJSH_S1E_EEENSB_IJSE_SH_EEEEEEEvEEEENS_8epilogue10collective18CollectiveEpilogueINS1R_23Sm100TmaWarpSpecializedILi1ELi1ELi32ELb0ELb0EEEJSJ_NSB_IJNSY_ISH_SE_EES1W_EEESK_NSB_IJNSB_IJllllEEESE_S10_EEESK_S1Z_NS1R_6fusion15FusionCallbacksIS1V_NS20_17LinearCombinationISK_fSK_fLNS_15FloatRoundStyleE2EEESJ_S1X_JEEENSA_5SM1004TMEM4LOAD26SM100_TMEM_LOAD_16dp32b32xES18_S1I_NSA_39AutoVectorizingCopyWithAssumedAlignmentILi128EEENSA_21SM90_TMA_STORE_IM2COLES1I_S2B_S2B_EEEvvEEEEvNT_6ParamsE,"",@"SHT_CUDA_INFO"
	.sectionflags	@""
	.align	4


	//----- nvinfo : EIATTR_CUDA_API_VERSION
	.align		4
        /*0000*/ 	.byte	0x04, 0x37
        /*0002*/ 	.short	(.L_31 - .L_30)
.L_30:
        /*0004*/ 	.word	0x00000082


	//----- nvinfo : EIATTR_KPARAM_INFO
	.align		4
.L_31:
        /*0008*/ 	.byte	0x04, 0x17
        /*000a*/ 	.short	(.L_33 - .L_32)
.L_32:
        /*000c*/ 	.word	0x00000000
        /*0010*/ 	.short	0x0000
        /*0012*/ 	.short	0x0000
        /*0014*/ 	.byte	0x00, 0xf0, 0x01, 0x24


	//----- nvinfo : EIATTR_AT_ENTRY_FRAGMENTS
	.align		4
.L_33:
        /*0018*/ 	.byte	0x04, 0x4f
        /*001a*/ 	.short	(.L_35 - .L_34)


	//   ....[0]....
.L_34:
        /*001c*/ 	.word	0x00000006


	//----- nvinfo : EIATTR_RESERVED_SMEM_USED
	.align		4
.L_35:
        /*0020*/ 	.byte	0x01, 0x41
	.zero		2


	//----- nvinfo : EIATTR_SPARSE_MMA_MASK
	.align		4
        /*0024*/ 	.byte	0x03, 0x50
        /*0026*/ 	.short	0x0000


	//----- nvinfo : EIATTR_TCGEN05_1CTA_USED
	.align		4
        /*0028*/ 	.byte	0x01, 0x51
	.zero		2


	//----- nvinfo : EIATTR_MAXREG_COUNT
	.align		4
        /*002c*/ 	.byte	0x03, 0x1b
        /*002e*/ 	.short	0x00ff


	//----- nvinfo : EIATTR_NUM_BARRIERS
	.align		4
        /*0030*/ 	.byte	0x02, 0x4c
        /*0032*/ 	.byte	0x07
	.zero		1


	//----- nvinfo : EIATTR_EXTERNS
	.align		4
        /*0034*/ 	.byte	0x04, 0x0f
        /*0036*/ 	.short	(.L_37 - .L_36)


	//   ....[0]....
	.align		4
.L_36:
        /*0038*/ 	.word	index@(__assertfail)


	//----- nvinfo : EIATTR_MERCURY_ISA_VERSION
	.align		4
.L_37:
        /*003c*/ 	.byte	0x03, 0x5f
        /*003e*/ 	.short	0x0101


	//----- nvinfo : EIATTR_INT_WARP_WIDE_INSTR_OFFSETS
	.align		4
        /*0040*/ 	.byte	0x04, 0x31
        /*0042*/ 	.short	(.L_39 - .L_38)


	//   ....[0]....
.L_38:
        /*0044*/ 	.word	0x00004c30


	//   ....[1]....
        /*0048*/ 	.word	0x00004c50


	//   ....[2]....
        /*004c*/ 	.word	0x00004c80


	//   ....[3]....
        /*0050*/ 	.word	0x00005810


	//   ....[4]....
        /*0054*/ 	.word	0x00005a80


	//----- nvinfo : EIATTR_COOP_GROUP_MASK_REGIDS
	.align		4
.L_39:
        /*0058*/ 	.byte	0x04, 0x29
        /*005a*/ 	.short	(.L_41 - .L_40)


	//   ....[0]....
.L_40:
        /*005c*/ 	.word	0xffffffff


	//   ....[1]....
        /*0060*/ 	.word	0xffffffff


	//   ....[2]....
        /*0064*/ 	.word	0xffffffff


	//   ....[3]....
        /*0068*/ 	.word	0xffffffff


	//   ....[4]....
        /*006c*/ 	.word	0xffffffff


	//   ....[5]....
        /*0070*/ 	.word	0xffffffff


	//   ....[6]....
        /*0074*/ 	.word	0xffffffff


	//   ....[7]....
        /*0078*/ 	.word	0xffffffff


	//   ....[8]....
        /*007c*/ 	.word	0xffffffff


	//   ....[9]....
        /*0080*/ 	.word	0xffffffff


	//   ....[10]....
        /*0084*/ 	.word	0xffffffff


	//   ....[11]....
        /*0088*/ 	.word	0xffffffff


	//   ....[12]....
        /*008c*/ 	.word	0xffffffff


	//----- nvinfo : EIATTR_COOP_GROUP_INSTR_OFFSETS
	.align		4
.L_41:
        /*0090*/ 	.byte	0x04, 0x28
        /*0092*/ 	.short	(.L_43 - .L_42)


	//   ....[0]....
.L_42:
        /*0094*/ 	.word	0x00000090


	//   ....[1]....
        /*0098*/ 	.word	0x00000500


	//   ....[2]....
        /*009c*/ 	.word	0x000009a0


	//   ....[3]....
        /*00a0*/ 	.word	0x00000ae0


	//   ....[4]....
        /*00a4*/ 	.word	0x00000be0


	//   ....[5]....
        /*00a8*/ 	.word	0x00000d30


	//   ....[6]....
        /*00ac*/ 	.word	0x00000f30


	//   ....[7]....
        /*00b0*/ 	.word	0x00002750


	//   ....[8]....
        /*00b4*/ 	.word	0x00004050


	//   ....[9]....
        /*00b8*/ 	.word	0x00004260


	//   ....[10]....
        /*00bc*/ 	.word	0x00004290


	//   ....[11]....
        /*00c0*/ 	.word	0x00004b10


	//   ....[12]....
        /*00c4*/ 	.word	0x00004d50


	//----- nvinfo : EIATTR_VRC_CTA_INIT_COUNT
	.align		4
.L_43:
        /*00c8*/ 	.byte	0x02, 0x4a
        /*00ca*/ 	.byte	0x80
	.zero		1


	//----- nvinfo : EIATTR_SYSCALL_OFFSETS
	.align		4
        /*00cc*/ 	.byte	0x04, 0x46
        /*00ce*/ 	.short	(.L_45 - .L_44)


	//   ....[0]....
.L_44:
        /*00d0*/ 	.word	0x00006610


	//   ....[1]....
        /*00d4*/ 	.word	0x00006750


	//   ....[2]....
        /*00d8*/ 	.word	0x00006ec0


	//----- nvinfo : EIATTR_MBARRIER_INSTR_OFFSETS
	.align		4
.L_45:
        /*00dc*/ 	.byte	0x04, 0x39
        /*00de*/ 	.short	(.L_47 - .L_46)


	//   ....[0]....
.L_46:
        /*00e0*/ 	.word	0x00000620
        /*00e4*/ 	.word	0x000000ff
        /*00e8*/ 	.word	0x00000000
        /*00ec*/ 	.short	0x0100
        /*00ee*/ 	.byte	0x04
	.zero		1


	//   ....[1]....
        /*00f0*/ 	.word	0x00000630
        /*00f4*/ 	.word	0x000000ff
        /*00f8*/ 	.word	0x000000d8
        /*00fc*/ 	.short	0x0100
        /*00fe*/ 	.byte	0x04
	.zero		1


	//   ....[2]....
        /*0100*/ 	.word	0x00000640
        /*0104*/ 	.word	0x000000ff
        /*0108*/ 	.word	0x00000008
        /*010c*/ 	.short	0x0100
        /*010e*/ 	.byte	0x04
	.zero		1


	//   ....[3]....
        /*0110*/ 	.word	0x00000650
        /*0114*/ 	.word	0x000000ff
        /*0118*/ 	.word	0x000000e0
        /*011c*/ 	.short	0x0100
        /*011e*/ 	.byte	0x04
	.zero		1


	//   ....[4]....
        /*0120*/ 	.word	0x00000660
        /*0124*/ 	.word	0x000000ff
        /*0128*/ 	.word	0x00000010
        /*012c*/ 	.short	0x0100
        /*012e*/ 	.byte	0x04
	.zero		1


	//   ....[5]....
        /*0130*/ 	.word	0x00000670
        /*0134*/ 	.word	0x000000ff
        /*0138*/ 	.word	0x000000e8
        /*013c*/ 	.short	0x0100
        /*013e*/ 	.byte	0x04
	.zero		1


	//   ....[6]....
        /*0140*/ 	.word	0x00000680
        /*0144*/ 	.word	0x000000ff
        /*0148*/ 	.word	0x00000018
        /*014c*/ 	.short	0x0100
        /*014e*/ 	.byte	0x04
	.zero		1


	//   ....[7]....
        /*0150*/ 	.word	0x00000690
        /*0154*/ 	.word	0x000000ff
        /*0158*/ 	.word	0x000000f0
        /*015c*/ 	.short	0x0100
        /*015e*/ 	.byte	0x04
	.zero		1


	//   ....[8]....
        /*0160*/ 	.word	0x000006a0
        /*0164*/ 	.word	0x000000ff
        /*0168*/ 	.word	0x00000020
        /*016c*/ 	.short	0x0100
        /*016e*/ 	.byte	0x04
	.zero		1


	//   ....[9]....
        /*0170*/ 	.word	0x000006b0
        /*0174*/ 	.word	0x000000ff
        /*0178*/ 	.word	0x000000f8
        /*017c*/ 	.short	0x0100
        /*017e*/ 	.byte	0x04
	.zero		1


	//   ....[10]....
        /*0180*/ 	.word	0x000006c0
        /*0184*/ 	.word	0x000000ff
        /*0188*/ 	.word	0x00000028
        /*018c*/ 	.short	0x0100
        /*018e*/ 	.byte	0x04
	.zero		1


	//   ....[11]....
        /*0190*/ 	.word	0x000006d0
        /*0194*/ 	.word	0x000000ff
        /*0198*/ 	.word	0x00000100
        /*019c*/ 	.short	0x0100
        /*019e*/ 	.byte	0x04
	.zero		1


	//   ....[12]....
        /*01a0*/ 	.word	0x000006e0
        /*01a4*/ 	.word	0x000000ff
        /*01a8*/ 	.word	0x00000030
        /*01ac*/ 	.short	0x0100
        /*01ae*/ 	.byte	0x04
	.zero		1


	//   ....[13]....
        /*01b0*/ 	.word	0x000006f0
        /*01b4*/ 	.word	0x000000ff
        /*01b8*/ 	.word	0x00000108
        /*01bc*/ 	.short	0x0100
        /*01be*/ 	.byte	0x04
	.zero		1


	//   ....[14]....
        /*01c0*/ 	.word	0x00000700
        /*01c4*/ 	.word	0x000000ff
        /*01c8*/ 	.word	0x00000038
        /*01cc*/ 	.short	0x0100
        /*01ce*/ 	.byte	0x04
	.zero		1


	//   ....[15]....
        /*01d0*/ 	.word	0x00000710
        /*01d4*/ 	.word	0x000000ff
        /*01d8*/ 	.word	0x00000110
        /*01dc*/ 	.short	0x0100
        /*01de*/ 	.byte	0x04
	.zero		1


	//   ....[16]....
        /*01e0*/ 	.word	0x00000720
        /*01e4*/ 	.word	0x000000ff
        /*01e8*/ 	.word	0x00000040
        /*01ec*/ 	.short	0x0100
        /*01ee*/ 	.byte	0x04
	.zero		1


	//   ....[17]....
        /*01f0*/ 	.word	0x00000730
        /*01f4*/ 	.word	0x000000ff
        /*01f8*/ 	.word	0x00000118
        /*01fc*/ 	.short	0x0100
        /*01fe*/ 	.byte	0x04
	.zero		1


	//   ....[18]....
        /*0200*/ 	.word	0x00000740
        /*0204*/ 	.word	0x000000ff
        /*0208*/ 	.word	0x00000048
        /*020c*/ 	.short	0x0100
        /*020e*/ 	.byte	0x04
	.zero		1


	//   ....[19]....
        /*0210*/ 	.word	0x00000750
        /*0214*/ 	.word	0x000000ff
        /*0218*/ 	.word	0x00000120
        /*021c*/ 	.short	0x0100
        /*021e*/ 	.byte	0x04
	.zero		1


	//   ....[20]....
        /*0220*/ 	.word	0x00000760
        /*0224*/ 	.word	0x000000ff
        /*0228*/ 	.word	0x00000050
        /*022c*/ 	.short	0x0100
        /*022e*/ 	.byte	0x04
	.zero		1


	//   ....[21]....
        /*0230*/ 	.word	0x00000770
        /*0234*/ 	.word	0x000000ff
        /*0238*/ 	.word	0x00000128
        /*023c*/ 	.short	0x0100
        /*023e*/ 	.byte	0x04
	.zero		1


	//   ....[22]....
        /*0240*/ 	.word	0x00000780
        /*0244*/ 	.word	0x000000ff
        /*0248*/ 	.word	0x00000058
        /*024c*/ 	.short	0x0100
        /*024e*/ 	.byte	0x04
	.zero		1


	//   ....[23]....
        /*0250*/ 	.word	0x00000790
        /*0254*/ 	.word	0x000000ff
        /*0258*/ 	.word	0x00000130
        /*025c*/ 	.short	0x0100
        /*025e*/ 	.byte	0x04
	.zero		1


	//   ....[24]....
        /*0260*/ 	.word	0x000007a0
        /*0264*/ 	.word	0x000000ff
        /*0268*/ 	.word	0x00000060
        /*026c*/ 	.short	0x0100
        /*026e*/ 	.byte	0x04
	.zero		1


	//   ....[25]....
        /*0270*/ 	.word	0x000007b0
        /*0274*/ 	.word	0x000000ff
        /*0278*/ 	.word	0x00000138
        /*027c*/ 	.short	0x0100
        /*027e*/ 	.byte	0x04
	.zero		1


	//   ....[26]....
        /*0280*/ 	.word	0x000007c0
        /*0284*/ 	.word	0x000000ff
        /*0288*/ 	.word	0x00000068
        /*028c*/ 	.short	0x0100
        /*028e*/ 	.byte	0x04
	.zero		1


	//   ....[27]....
        /*0290*/ 	.word	0x000007d0
        /*0294*/ 	.word	0x000000ff
        /*0298*/ 	.word	0x00000140
        /*029c*/ 	.short	0x0100
        /*029e*/ 	.byte	0x04
	.zero		1


	//   ....[28]....
        /*02a0*/ 	.word	0x000007e0
        /*02a4*/ 	.word	0x000000ff
        /*02a8*/ 	.word	0x00000070
        /*02ac*/ 	.short	0x0100
        /*02ae*/ 	.byte	0x04
	.zero		1


	//   ....[29]....
        /*02b0*/ 	.word	0x000007f0
        /*02b4*/ 	.word	0x000000ff
        /*02b8*/ 	.word	0x00000148
        /*02bc*/ 	.short	0x0100
        /*02be*/ 	.byte	0x04
	.zero		1


	//   ....[30]....
        /*02c0*/ 	.word	0x00000800
        /*02c4*/ 	.word	0x000000ff
        /*02c8*/ 	.word	0x00000078
        /*02cc*/ 	.short	0x0100
        /*02ce*/ 	.byte	0x04
	.zero		1


	//   ....[31]....
        /*02d0*/ 	.word	0x00000810
        /*02d4*/ 	.word	0x000000ff
        /*02d8*/ 	.word	0x00000150
        /*02dc*/ 	.short	0x0100
        /*02de*/ 	.byte	0x04
	.zero		1


	//   ....[32]....
        /*02e0*/ 	.word	0x00000820
        /*02e4*/ 	.word	0x000000ff
        /*02e8*/ 	.word	0x00000080
        /*02ec*/ 	.short	0x0100
        /*02ee*/ 	.byte	0x04
	.zero		1


	//   ....[33]....
        /*02f0*/ 	.word	0x00000830
        /*02f4*/ 	.word	0x000000ff
        /*02f8*/ 	.word	0x00000158
        /*02fc*/ 	.short	0x0100
        /*02fe*/ 	.byte	0x04
	.zero		1


	//   ....[34]....
        /*0300*/ 	.word	0x00000840
        /*0304*/ 	.word	0x000000ff
        /*0308*/ 	.word	0x00000088
        /*030c*/ 	.short	0x0100
        /*030e*/ 	.byte	0x04
	.zero		1


	//   ....[35]....
        /*0310*/ 	.word	0x00000850
        /*0314*/ 	.word	0x000000ff
        /*0318*/ 	.word	0x00000160
        /*031c*/ 	.short	0x0100
        /*031e*/ 	.byte	0x04
	.zero		1


	//   ....[36]....
        /*0320*/ 	.word	0x00000860
        /*0324*/ 	.word	0x000000ff
        /*0328*/ 	.word	0x00000090
        /*032c*/ 	.short	0x0100
        /*032e*/ 	.byte	0x04
	.zero		1


	//   ....[37]....
        /*0330*/ 	.word	0x00000870
        /*0334*/ 	.word	0x000000ff
        /*0338*/ 	.word	0x00000168
        /*033c*/ 	.short	0x0100
        /*033e*/ 	.byte	0x04
	.zero		1


	//   ....[38]....
        /*0340*/ 	.word	0x00000880
        /*0344*/ 	.word	0x000000ff
        /*0348*/ 	.word	0x00000098
        /*034c*/ 	.short	0x0100
        /*034e*/ 	.byte	0x04
	.zero		1


	//   ....[39]....
        /*0350*/ 	.word	0x00000890
        /*0354*/ 	.word	0x000000ff
        /*0358*/ 	.word	0x00000170
        /*035c*/ 	.short	0x0100
        /*035e*/ 	.byte	0x04
	.zero		1


	//   ....[40]....
        /*0360*/ 	.word	0x000008a0
        /*0364*/ 	.word	0x000000ff
        /*0368*/ 	.word	0x000000a0
        /*036c*/ 	.short	0x0100
        /*036e*/ 	.byte	0x04
	.zero		1


	//   ....[41]....
        /*0370*/ 	.word	0x000008b0
        /*0374*/ 	.word	0x000000ff
        /*0378*/ 	.word	0x00000178
        /*037c*/ 	.short	0x0100
        /*037e*/ 	.byte	0x04
	.zero		1


	//   ....[42]....
        /*0380*/ 	.word	0x000008c0
        /*0384*/ 	.word	0x000000ff
        /*0388*/ 	.word	0x000000a8
        /*038c*/ 	.short	0x0100
        /*038e*/ 	.byte	0x04
	.zero		1


	//   ....[43]....
        /*0390*/ 	.word	0x000008d0
        /*0394*/ 	.word	0x000000ff
        /*0398*/ 	.word	0x00000180
        /*039c*/ 	.short	0x0100
        /*039e*/ 	.byte	0x04
	.zero		1


	//   ....[44]....
        /*03a0*/ 	.word	0x000008e0
        /*03a4*/ 	.word	0x000000ff
        /*03a8*/ 	.word	0x000000b0
        /*03ac*/ 	.short	0x0100
        /*03ae*/ 	.byte	0x04
	.zero		1


	//   ....[45]....
        /*03b0*/ 	.word	0x000008f0
        /*03b4*/ 	.word	0x000000ff
        /*03b8*/ 	.word	0x00000188
        /*03bc*/ 	.short	0x0100
        /*03be*/ 	.byte	0x04
	.zero		1


	//   ....[46]....
        /*03c0*/ 	.word	0x00000900
        /*03c4*/ 	.word	0x000000ff
        /*03c8*/ 	.word	0x000000b8
        /*03cc*/ 	.short	0x0100
        /*03ce*/ 	.byte	0x04
	.zero		1


	//   ....[47]....
        /*03d0*/ 	.word	0x00000910
        /*03d4*/ 	.word	0x000000ff
        /*03d8*/ 	.word	0x00000190
        /*03dc*/ 	.short	0x0100
        /*03de*/ 	.byte	0x04
	.zero		1


	//   ....[48]....
        /*03e0*/ 	.word	0x00000920
        /*03e4*/ 	.word	0x000000ff
        /*03e8*/ 	.word	0x000000c0
        /*03ec*/ 	.short	0x0100
        /*03ee*/ 	.byte	0x04
	.zero		1


	//   ....[49]....
        /*03f0*/ 	.word	0x00000930
        /*03f4*/ 	.word	0x000000ff
        /*03f8*/ 	.word	0x00000198
        /*03fc*/ 	.short	0x0100
        /*03fe*/ 	.byte	0x04
	.zero		1


	//   ....[50]....
        /*0400*/ 	.word	0x00000940
        /*0404*/ 	.word	0x000000ff
        /*0408*/ 	.word	0x000000c8
        /*040c*/ 	.short	0x0100
        /*040e*/ 	.byte	0x04
	.zero		1


	//   ....[51]....
        /*0410*/ 	.word	0x00000950
        /*0414*/ 	.word	0x000000ff
        /*0418*/ 	.word	0x000001a0
        /*041c*/ 	.short	0x0100
        /*041e*/ 	.byte	0x04
	.zero		1


	//   ....[52]....
        /*0420*/ 	.word	0x00000960
        /*0424*/ 	.word	0x000000ff
        /*0428*/ 	.word	0x000000d0
        /*042c*/ 	.short	0x0100
        /*042e*/ 	.byte	0x04
	.zero		1


	//   ....[53]....
        /*0430*/ 	.word	0x00000970
        /*0434*/ 	.word	0x000000ff
        /*0438*/ 	.word	0x000001a8
        /*043c*/ 	.short	0x0100
        /*043e*/ 	.byte	0x04
	.zero		1


	//   ....[54]....
        /*0440*/ 	.word	0x00000ab0
        /*0444*/ 	.word	0x000000ff
        /*0448*/ 	.word	0x000001b0
        /*044c*/ 	.short	0x0100
        /*044e*/ 	.byte	0x04
	.zero		1


	//   ....[55]....
        /*0450*/ 	.word	0x00000ac0
        /*0454*/ 	.word	0x000000ff
        /*0458*/ 	.word	0x000001b8
        /*045c*/ 	.short	0x0100
        /*045e*/ 	.byte	0x04
	.zero		1


	//   ....[56]....
        /*0460*/ 	.word	0x00000bb0
        /*0464*/ 	.word	0x000000ff
        /*0468*/ 	.word	0x000001c0
        /*046c*/ 	.short	0x0100
        /*046e*/ 	.byte	0x06
	.zero		1


	//   ....[57]....
        /*0470*/ 	.word	0x00000bc0
        /*0474*/ 	.word	0x000000ff
        /*0478*/ 	.word	0x000001c8
        /*047c*/ 	.short	0x0100
        /*047e*/ 	.byte	0x06
	.zero		1


	//   ....[58]....
        /*0480*/ 	.word	0x00000d00
        /*0484*/ 	.word	0x000000ff
        /*0488*/ 	.word	0x000001d0
        /*048c*/ 	.short	0x0100
        /*048e*/ 	.byte	0x06
	.zero		1


	//   ....[59]....
        /*0490*/ 	.word	0x00000d10
        /*0494*/ 	.word	0x000000ff
        /*0498*/ 	.word	0x000001d8
        /*049c*/ 	.short	0x0100
        /*049e*/ 	.byte	0x06
	.zero		1


	//   ....[60]....
        /*04a0*/ 	.word	0x00000e40
        /*04a4*/ 	.word	0x000000ff
        /*04a8*/ 	.word	0x000001e0
        /*04ac*/ 	.short	0x0100
        /*04ae*/ 	.byte	0x04
	.zero		1


	//   ....[61]....
        /*04b0*/ 	.word	0x00000e50
        /*04b4*/ 	.word	0x000000ff
        /*04b8*/ 	.word	0x000001f0
        /*04bc*/ 	.short	0x0100
        /*04be*/ 	.byte	0x04
	.zero		1


	//   ....[62]....
        /*04c0*/ 	.word	0x00000e60
        /*04c4*/ 	.word	0x000000ff
        /*04c8*/ 	.word	0x000001e8
        /*04cc*/ 	.short	0x0100
        /*04ce*/ 	.byte	0x04
	.zero		1


	//   ....[63]....
        /*04d0*/ 	.word	0x00000e70
        /*04d4*/ 	.word	0x000000ff
        /*04d8*/ 	.word	0x000001f8
        /*04dc*/ 	.short	0x0100
        /*04de*/ 	.byte	0x04
	.zero		1


	//   ....[64]....
        /*04e0*/ 	.word	0x000019c0
        /*04e4*/ 	.word	0x000000ff
        /*04e8*/ 	.word	0x000000d8
        /*04ec*/ 	.short	0x010a
        /*04ee*/ 	.byte	0x04
	.zero		1


	//   ....[65]....
        /*04f0*/ 	.word	0x00001cc0
        /*04f4*/ 	.word	0x000000ff
        /*04f8*/ 	.word	0x000000d8
        /*04fc*/ 	.short	0x010a
        /*04fe*/ 	.byte	0x09
	.zero		1


	//   ....[66]....
        /*0500*/ 	.word	0x00001e50
        /*0504*/ 	.word	0x000000ff
        /*0508*/ 	.word	0x000000d8
        /*050c*/ 	.short	0x010a
        /*050e*/ 	.byte	0x08
	.zero		1


	//   ....[67]....
        /*0510*/ 	.word	0x00002090
        /*0514*/ 	.word	0x000000ff
        /*0518*/ 	.word	0x000001c8
        /*051c*/ 	.short	0x0101
        /*051e*/ 	.byte	0x1d
	.zero		1


	//   ....[68]....
        /*0520*/ 	.word	0x000020b0
        /*0524*/ 	.word	0x000000ff
        /*0528*/ 	.word	0x000000d8
        /*052c*/ 	.short	0x010a
        /*052e*/ 	.byte	0x04
	.zero		1


	//   ....[69]....
        /*0530*/ 	.word	0x00002380
        /*0534*/ 	.word	0x000000ff
        /*0538*/ 	.word	0x000000d8
        /*053c*/ 	.short	0x010a
        /*053e*/ 	.byte	0x09
	.zero		1


	//   ....[70]....
        /*0540*/ 	.word	0x00002510
        /*0544*/ 	.word	0x000000ff
        /*0548*/ 	.word	0x000000d8
        /*054c*/ 	.short	0x010a
        /*054e*/ 	.byte	0x08
	.zero		1


	//   ....[71]....
        /*0550*/ 	.word	0x00002760
        /*0554*/ 	.word	0x000000ff
        /*0558*/ 	.word	0x000001d0
        /*055c*/ 	.short	0x010a
        /*055e*/ 	.byte	0x1d
	.zero		1


	//   ....[72]....
        /*0560*/ 	.word	0x00002820
        /*0564*/ 	.word	0x000000ff
        /*0568*/ 	.word	0x00000000
        /*056c*/ 	.short	0x0101
        /*056e*/ 	.byte	0x04
	.zero		1


	//   ....[73]....
        /*0570*/ 	.word	0x00002e10
        /*0574*/ 	.word	0x000000ff
        /*0578*/ 	.word	0x00000000
        /*057c*/ 	.short	0x010a
        /*057e*/ 	.byte	0x04
	.zero		1


	//   ....[74]....
        /*0580*/ 	.word	0x00002ea0
        /*0584*/ 	.word	0x000000ff
        /*0588*/ 	.word	0x00000000
        /*058c*/ 	.short	0x010a
        /*058e*/ 	.byte	0x05
	.zero		1


	//   ....[75]....
        /*0590*/ 	.word	0x00002f30
        /*0594*/ 	.word	0x000000ff
        /*0598*/ 	.word	0x00000000
        /*059c*/ 	.short	0x010a
        /*059e*/ 	.byte	0x05
	.zero		1


	//   ....[76]....
        /*05a0*/ 	.word	0x00002fc0
        /*05a4*/ 	.word	0x000000ff
        /*05a8*/ 	.word	0x00000000
        /*05ac*/ 	.short	0x010a
        /*05ae*/ 	.byte	0x05
	.zero		1


	//   ....[77]....
        /*05b0*/ 	.word	0x00003050
        /*05b4*/ 	.word	0x000000ff
        /*05b8*/ 	.word	0x00000000
        /*05bc*/ 	.short	0x010a
        /*05be*/ 	.byte	0x05
	.zero		1


	//   ....[78]....
        /*05c0*/ 	.word	0x000030e0
        /*05c4*/ 	.word	0x000000ff
        /*05c8*/ 	.word	0x00000000
        /*05cc*/ 	.short	0x010a
        /*05ce*/ 	.byte	0x05
	.zero		1


	//   ....[79]....
        /*05d0*/ 	.word	0x00003170
        /*05d4*/ 	.word	0x000000ff
        /*05d8*/ 	.word	0x00000000
        /*05dc*/ 	.short	0x010a
        /*05de*/ 	.byte	0x05
	.zero		1


	//   ....[80]....
        /*05e0*/ 	.word	0x00003200
        /*05e4*/ 	.word	0x000000ff
        /*05e8*/ 	.word	0x00000000
        /*05ec*/ 	.short	0x010a
        /*05ee*/ 	.byte	0x05
	.zero		1


	//   ....[81]....
        /*05f0*/ 	.word	0x00003290
        /*05f4*/ 	.word	0x000000ff
        /*05f8*/ 	.word	0x00000000
        /*05fc*/ 	.short	0x010a
        /*05fe*/ 	.byte	0x05
	.zero		1


	//   ....[82]....
        /*0600*/ 	.word	0x00003320
        /*0604*/ 	.word	0x000000ff
        /*0608*/ 	.word	0x00000000
        /*060c*/ 	.short	0x010a
        /*060e*/ 	.byte	0x05
	.zero		1


	//   ....[83]....
        /*0610*/ 	.word	0x000033b0
        /*0614*/ 	.word	0x000000ff
        /*0618*/ 	.word	0x00000000
        /*061c*/ 	.short	0x010a
        /*061e*/ 	.byte	0x05
	.zero		1


	//   ....[84]....
        /*0620*/ 	.word	0x00003440
        /*0624*/ 	.word	0x000000ff
        /*0628*/ 	.word	0x00000000
        /*062c*/ 	.short	0x010a
        /*062e*/ 	.byte	0x05
	.zero		1


	//   ....[85]....
        /*0630*/ 	.word	0x000034d0
        /*0634*/ 	.word	0x000000ff
        /*0638*/ 	.word	0x00000000
        /*063c*/ 	.short	0x010a
        /*063e*/ 	.byte	0x05
	.zero		1


	//   ....[86]....
        /*0640*/ 	.word	0x00003560
        /*0644*/ 	.word	0x000000ff
        /*0648*/ 	.word	0x00000000
        /*064c*/ 	.short	0x010a
        /*064e*/ 	.byte	0x05
	.zero		1


	//   ....[87]....
        /*0650*/ 	.word	0x000035f0
        /*0654*/ 	.word	0x000000ff
        /*0658*/ 	.word	0x00000000
        /*065c*/ 	.short	0x010a
        /*065e*/ 	.byte	0x05
	.zero		1


	//   ....[88]....
        /*0660*/ 	.word	0x00003680
        /*0664*/ 	.word	0x000000ff
        /*0668*/ 	.word	0x00000000
        /*066c*/ 	.short	0x010a
        /*066e*/ 	.byte	0x05
	.zero		1


	//   ....[89]....
        /*0670*/ 	.word	0x00003710
        /*0674*/ 	.word	0x000000ff
        /*0678*/ 	.word	0x00000000
        /*067c*/ 	.short	0x010a
        /*067e*/ 	.byte	0x05
	.zero		1


	//   ....[90]....
        /*0680*/ 	.word	0x000037a0
        /*0684*/ 	.word	0x000000ff
        /*0688*/ 	.word	0x00000000
        /*068c*/ 	.short	0x010a
        /*068e*/ 	.byte	0x05
	.zero		1


	//   ....[91]....
        /*0690*/ 	.word	0x00003830
        /*0694*/ 	.word	0x000000ff
        /*0698*/ 	.word	0x00000000
        /*069c*/ 	.short	0x010a
        /*069e*/ 	.byte	0x05
	.zero		1


	//   ....[92]....
        /*06a0*/ 	.word	0x000038c0
        /*06a4*/ 	.word	0x000000ff
        /*06a8*/ 	.word	0x00000000
        /*06ac*/ 	.short	0x010a
        /*06ae*/ 	.byte	0x05
	.zero		1


	//   ....[93]....
        /*06b0*/ 	.word	0x00003950
        /*06b4*/ 	.word	0x000000ff
        /*06b8*/ 	.word	0x00000000
        /*06bc*/ 	.short	0x010a
        /*06be*/ 	.byte	0x05
	.zero		1


	//   ....[94]....
        /*06c0*/ 	.word	0x000039e0
        /*06c4*/ 	.word	0x000000ff
        /*06c8*/ 	.word	0x00000000
        /*06cc*/ 	.short	0x010a
        /*06ce*/ 	.byte	0x05
	.zero		1


	//   ....[95]....
        /*06d0*/ 	.word	0x00003a70
        /*06d4*/ 	.word	0x000000ff
        /*06d8*/ 	.word	0x00000000
        /*06dc*/ 	.short	0x010a
        /*06de*/ 	.byte	0x05
	.zero		1


	//   ....[96]....
        /*06e0*/ 	.word	0x00003b00
        /*06e4*/ 	.word	0x000000ff
        /*06e8*/ 	.word	0x00000000
        /*06ec*/ 	.short	0x010a
        /*06ee*/ 	.byte	0x05
	.zero		1


	//   ....[97]....
        /*06f0*/ 	.word	0x00003b90
        /*06f4*/ 	.word	0x000000ff
        /*06f8*/ 	.word	0x00000000
        /*06fc*/ 	.short	0x010a
        /*06fe*/ 	.byte	0x05
	.zero		1


	//   ....[98]....
        /*0700*/ 	.word	0x00003c20
        /*0704*/ 	.word	0x000000ff
        /*0708*/ 	.word	0x00000000
        /*070c*/ 	.short	0x010a
        /*070e*/ 	.byte	0x05
	.zero		1


	//   ....[99]....
        /*0710*/ 	.word	0x00003cc0
        /*0714*/ 	.word	0x00000000
        /*0718*/ 	.word	0x00000000
        /*071c*/ 	.short	0x010a
        /*071e*/ 	.byte	0xff
	.zero		1


	//   ....[100]....
        /*0720*/ 	.word	0x00003e10
        /*0724*/ 	.word	0x000000ff
        /*0728*/ 	.word	0x000001d8
        /*072c*/ 	.short	0x010a
        /*072e*/ 	.byte	0x04
	.zero		1


	//   ....[101]....
        /*0730*/ 	.word	0x00003eb0
        /*0734*/ 	.word	0x000000ff
        /*0738*/ 	.word	0x000001d0
        /*073c*/ 	.short	0x010a
        /*073e*/ 	.byte	0x04
	.zero		1


	//   ....[102]....
        /*0740*/ 	.word	0x00003f50
        /*0744*/ 	.word	0x000000ff
        /*0748*/ 	.word	0x00000000
        /*074c*/ 	.short	0x0101
        /*074e*/ 	.byte	0x05
	.zero		1


	//   ....[103]....
        /*0750*/ 	.word	0x00003f90
        /*0754*/ 	.word	0x000000ff
        /*0758*/ 	.word	0x000001d8
        /*075c*/ 	.short	0x0106
        /*075e*/ 	.byte	0x04
	.zero		1


	//   ....[104]....
        /*0760*/ 	.word	0x00003fd0
        /*0764*/ 	.word	0x00000000
        /*0768*/ 	.word	0x000001d8
        /*076c*/ 	.short	0x010a
        /*076e*/ 	.byte	0xff
	.zero		1


	//   ....[105]....
        /*0770*/ 	.word	0x00004510
        /*0774*/ 	.word	0x000000ff
        /*0778*/ 	.word	0x000001d0
        /*077c*/ 	.short	0x010a
        /*077e*/ 	.byte	0x12
	.zero		1


	//   ....[106]....
        /*0780*/ 	.word	0x000045c0
        /*0784*/ 	.word	0x000000ff
        /*0788*/ 	.word	0x00000000
        /*078c*/ 	.short	0x0101
        /*078e*/ 	.byte	0x1c
	.zero		1


	//   ....[107]....
        /*0790*/ 	.word	0x000045d0
        /*0794*/ 	.word	0x000000ff
        /*0798*/ 	.word	0x000001f0
        /*079c*/ 	.short	0x010a
        /*079e*/ 	.byte	0x17
	.zero		1


	//   ....[108]....
        /*07a0*/ 	.word	0x00004690
        /*07a4*/ 	.word	0x000000ff
        /*07a8*/ 	.word	0x00000000
        /*07ac*/ 	.short	0x010a
        /*07ae*/ 	.byte	0x04
	.zero		1


	//   ....[109]....
        /*07b0*/ 	.word	0x000046d0
        /*07b4*/ 	.word	0x000000ff
        /*07b8*/ 	.word	0x00000000
        /*07bc*/ 	.short	0x010a
        /*07be*/ 	.byte	0x10
	.zero		1


	//   ....[110]....
        /*07c0*/ 	.word	0x00004810
        /*07c4*/ 	.word	0x000000ff
        /*07c8*/ 	.word	0x00000000
        /*07cc*/ 	.short	0x010a
        /*07ce*/ 	.byte	0x04
	.zero		1


	//   ....[111]....
        /*07d0*/ 	.word	0x00004a60
        /*07d4*/ 	.word	0x000000ff
        /*07d8*/ 	.word	0x00000000
        /*07dc*/ 	.short	0x010a
        /*07de*/ 	.byte	0x04
	.zero		1


	//   ....[112]....
        /*07e0*/ 	.word	0x00004af0
        /*07e4*/ 	.word	0x000000ff
        /*07e8*/ 	.word	0x00000000
        /*07ec*/ 	.short	0x010a
        /*07ee*/ 	.byte	0x04
	.zero		1


	//   ....[113]....
        /*07f0*/ 	.word	0x00005010
        /*07f4*/ 	.word	0x000000ff
        /*07f8*/ 	.word	0x000001d0
        /*07fc*/ 	.short	0x010a
        /*07fe*/ 	.byte	0x1c
	.zero		1


	//   ....[114]....
        /*0800*/ 	.word	0x000050b0
        /*0804*/ 	.word	0x000000ff
        /*0808*/ 	.word	0x00000000
        /*080c*/ 	.short	0x0101
        /*080e*/ 	.byte	0x28
	.zero		1


	//   ....[115]....
        /*0810*/ 	.word	0x000055f0
        /*0814*/ 	.word	0x000000ff
        /*0818*/ 	.word	0x000001c8
        /*081c*/ 	.short	0x010a
        /*081e*/ 	.byte	0x1c
	.zero		1


	//   ....[116]....
        /*0820*/ 	.word	0x00005780
        /*0824*/ 	.word	0x000000ff
        /*0828*/ 	.word	0x000001b8
        /*082c*/ 	.short	0x010a
        /*082e*/ 	.byte	0x1c
	.zero		1


	//   ....[117]....
        /*0830*/ 	.word	0x00005b00
        /*0834*/ 	.word	0x000000ff
        /*0838*/ 	.word	0x000001b0
        /*083c*/ 	.short	0x010b
        /*083e*/ 	.byte	0x1c
	.zero		1


	//   ....[118]....
        /*0840*/ 	.word	0x00005b10
        /*0844*/ 	.word	0x000000ff
        /*0848*/ 	.word	0x00000000
        /*084c*/ 	.short	0x0101
        /*084e*/ 	.byte	0x2a
	.zero		1


	//   ....[119]....
        /*0850*/ 	.word	0x00005b50
        /*0854*/ 	.word	0x00000000
        /*0858*/ 	.word	0x000001b8
        /*085c*/ 	.short	0x010a
        /*085e*/ 	.byte	0xff
	.zero		1


	//   ....[120]....
        /*0860*/ 	.word	0x00005ed0
        /*0864*/ 	.word	0x000000ff
        /*0868*/ 	.word	0x000001d0
        /*086c*/ 	.short	0x010a
        /*086e*/ 	.byte	0x2b
	.zero		1


	//   ....[121]....
        /*0870*/ 	.word	0x00005fa0
        /*0874*/ 	.word	0x000000ff
        /*0878*/ 	.word	0x00000000
        /*087c*/ 	.short	0x0101
        /*087e*/ 	.byte	0x04
	.zero		1


	//   ....[122]....
        /*0880*/ 	.word	0x00006ac0
        /*0884*/ 	.word	0x000000ff
        /*0888*/ 	.word	0x000001b0
        /*088c*/ 	.short	0x010a
        /*088e*/ 	.byte	0x2b
	.zero		1


	//   ....[123]....
        /*0890*/ 	.word	0x00006ae0
        /*0894*/ 	.word	0x00000016
        /*0898*/ 	.word	0x000001e0
        /*089c*/ 	.short	0x010a
        /*089e*/ 	.byte	0xff
	.zero		1


	//   ....[124]....
        /*08a0*/ 	.word	0x00006c50
        /*08a4*/ 	.word	0x000000ff
        /*08a8*/ 	.word	0x000001b0
        /*08ac*/ 	.short	0x010a
        /*08ae*/ 	.byte	0x2b
	.zero		1


	//   ....[125]....
        /*08b0*/ 	.word	0x00006d40
        /*08b4*/ 	.word	0x000000ff
        /*08b8*/ 	.word	0x00000000
        /*08bc*/ 	.short	0x0101
        /*08be*/ 	.byte	0x04
	.zero		1


	//   ....[126]....
        /*08c0*/ 	.word	0x00006da0
        /*08c4*/ 	.word	0x00000016
        /*08c8*/ 	.word	0x000001e0
        /*08cc*/ 	.short	0x010a
        /*08ce*/ 	.byte	0xff
	.zero		1


	//   ....[127]....
        /*08d0*/ 	.word	0x00007230
        /*08d4*/ 	.word	0x000000ff
        /*08d8*/ 	.word	0x00000000
        /*08dc*/ 	.short	0x0101
        /*08de*/ 	.byte	0x04
	.zero		1


	//   ....[128]....
        /*08e0*/ 	.word	0x00007b50
        /*08e4*/ 	.word	0x00000000
        /*08e8*/ 	.word	0x000000d8
        /*08ec*/ 	.short	0x010a
        /*08ee*/ 	.byte	0xff
	.zero		1


	//   ....[129]....
        /*08f0*/ 	.word	0x00007bb0
        /*08f4*/ 	.word	0x00000000
        /*08f8*/ 	.word	0x000000d8
        /*08fc*/ 	.short	0x010a
        /*08fe*/ 	.byte	0xff
	.zero		1


	//   ....[130]....
        /*0900*/ 	.word	0x00007c10
        /*0904*/ 	.word	0x00000000
        /*0908*/ 	.word	0x000001d0
        /*090c*/ 	.short	0x010a
        /*090e*/ 	.byte	0xff
	.zero		1


	//   ....[131]....
        /*0910*/ 	.word	0x00007c70
        /*0914*/ 	.word	0x00000000
        /*0918*/ 	.word	0x00000000
        /*091c*/ 	.short	0x010a
        /*091e*/ 	.byte	0xff
	.zero		1


	//   ....[132]....
        /*0920*/ 	.word	0x00007cd0
        /*0924*/ 	.word	0x00000000
        /*0928*/ 	.word	0x00000000
        /*092c*/ 	.short	0x010a
        /*092e*/ 	.byte	0xff
	.zero		1


	//   ....[133]....
        /*0930*/ 	.word	0x00007d30
        /*0934*/ 	.word	0x00000000
        /*0938*/ 	.word	0x00000000
        /*093c*/ 	.short	0x010a
        /*093e*/ 	.byte	0xff
	.zero		1


	//   ....[134]....
        /*0940*/ 	.word	0x00007d90
        /*0944*/ 	.word	0x00000000
        /*0948*/ 	.word	0x00000000
        /*094c*/ 	.short	0x010a
        /*094e*/ 	.byte	0xff
	.zero		1


	//   ....[135]....
        /*0950*/ 	.word	0x00007df0
        /*0954*/ 	.word	0x00000000
        /*0958*/ 	.word	0x00000000
        /*095c*/ 	.short	0x010a
        /*095e*/ 	.byte	0xff
	.zero		1


	//   ....[136]....
        /*0960*/ 	.word	0x00007e50
        /*0964*/ 	.word	0x00000000
        /*0968*/ 	.word	0x00000000
        /*096c*/ 	.short	0x010a
        /*096e*/ 	.byte	0xff
	.zero		1


	//   ....[137]....
        /*0970*/ 	.word	0x00007eb0
        /*0974*/ 	.word	0x00000000
        /*0978*/ 	.word	0x00000000
        /*097c*/ 	.short	0x010a
        /*097e*/ 	.byte	0xff
	.zero		1


	//   ....[138]....
        /*0980*/ 	.word	0x00007f10
        /*0984*/ 	.word	0x00000000
        /*0988*/ 	.word	0x00000000
        /*098c*/ 	.short	0x010a
        /*098e*/ 	.byte	0xff
	.zero		1


	//   ....[139]....
        /*0990*/ 	.word	0x00007f70
        /*0994*/ 	.word	0x00000000
        /*0998*/ 	.word	0x00000000
        /*099c*/ 	.short	0x010a
        /*099e*/ 	.byte	0xff
	.zero		1


	//   ....[140]....
        /*09a0*/ 	.word	0x00007fd0
        /*09a4*/ 	.word	0x00000000
        /*09a8*/ 	.word	0x00000000
        /*09ac*/ 	.short	0x010a
        /*09ae*/ 	.byte	0xff
	.zero		1


	//   ....[141]....
        /*09b0*/ 	.word	0x00008030
        /*09b4*/ 	.word	0x00000000
        /*09b8*/ 	.word	0x00000000
        /*09bc*/ 	.short	0x010a
        /*09be*/ 	.byte	0xff
	.zero		1


	//   ....[142]....
        /*09c0*/ 	.word	0x00008090
        /*09c4*/ 	.word	0x00000000
        /*09c8*/ 	.word	0x00000000
        /*09cc*/ 	.short	0x010a
        /*09ce*/ 	.byte	0xff
	.zero		1


	//   ....[143]....
        /*09d0*/ 	.word	0x000080f0
        /*09d4*/ 	.word	0x00000000
        /*09d8*/ 	.word	0x00000000
        /*09dc*/ 	.short	0x010a
        /*09de*/ 	.byte	0xff
	.zero		1


	//   ....[144]....
        /*09e0*/ 	.word	0x00008150
        /*09e4*/ 	.word	0x00000000
        /*09e8*/ 	.word	0x00000000
        /*09ec*/ 	.short	0x010a
        /*09ee*/ 	.byte	0xff
	.zero		1


	//   ....[145]....
        /*09f0*/ 	.word	0x000081b0
        /*09f4*/ 	.word	0x00000000
        /*09f8*/ 	.word	0x00000000
        /*09fc*/ 	.short	0x010a
        /*09fe*/ 	.byte	0xff
	.zero		1


	//   ....[146]....
        /*0a00*/ 	.word	0x00008210
        /*0a04*/ 	.word	0x00000000
        /*0a08*/ 	.word	0x00000000
        /*0a0c*/ 	.short	0x010a
        /*0a0e*/ 	.byte	0xff
	.zero		1


	//   ....[147]....
        /*0a10*/ 	.word	0x00008270
        /*0a14*/ 	.word	0x00000000
        /*0a18*/ 	.word	0x00000000
        /*0a1c*/ 	.short	0x010a
        /*0a1e*/ 	.byte	0xff
	.zero		1


	//   ....[148]....
        /*0a20*/ 	.word	0x000082d0
        /*0a24*/ 	.word	0x00000000
        /*0a28*/ 	.word	0x00000000
        /*0a2c*/ 	.short	0x010a
        /*0a2e*/ 	.byte	0xff
	.zero		1


	//   ....[149]....
        /*0a30*/ 	.word	0x00008330
        /*0a34*/ 	.word	0x00000000
        /*0a38*/ 	.word	0x00000000
        /*0a3c*/ 	.short	0x010a
        /*0a3e*/ 	.byte	0xff
	.zero		1


	//   ....[150]....
        /*0a40*/ 	.word	0x00008390
        /*0a44*/ 	.word	0x00000000
        /*0a48*/ 	.word	0x00000000
        /*0a4c*/ 	.short	0x010a
        /*0a4e*/ 	.byte	0xff
	.zero		1


	//   ....[151]....
        /*0a50*/ 	.word	0x000083f0
        /*0a54*/ 	.word	0x00000000
        /*0a58*/ 	.word	0x00000000
        /*0a5c*/ 	.short	0x010a
        /*0a5e*/ 	.byte	0xff
	.zero		1


	//   ....[152]....
        /*0a60*/ 	.word	0x00008450
        /*0a64*/ 	.word	0x00000000
        /*0a68*/ 	.word	0x00000000
        /*0a6c*/ 	.short	0x010a
        /*0a6e*/ 	.byte	0xff
	.zero		1


	//   ....[153]....
        /*0a70*/ 	.word	0x000084b0
        /*0a74*/ 	.word	0x00000000
        /*0a78*/ 	.word	0x00000000
        /*0a7c*/ 	.short	0x010a
        /*0a7e*/ 	.byte	0xff
	.zero		1


	//   ....[154]....
        /*0a80*/ 	.word	0x00008510
        /*0a84*/ 	.word	0x00000000
        /*0a88*/ 	.word	0x00000000
        /*0a8c*/ 	.short	0x010a
        /*0a8e*/ 	.byte	0xff
	.zero		1


	//   ....[155]....
        /*0a90*/ 	.word	0x00008570
        /*0a94*/ 	.word	0x00000000
        /*0a98*/ 	.word	0x00000000
        /*0a9c*/ 	.short	0x010a
        /*0a9e*/ 	.byte	0xff
	.zero		1


	//   ....[156]....
        /*0aa0*/ 	.word	0x000085d0
        /*0aa4*/ 	.word	0x00000000
        /*0aa8*/ 	.word	0x00000000
        /*0aac*/ 	.short	0x010a
        /*0aae*/ 	.byte	0xff
	.zero		1


	//   ....[157]....
        /*0ab0*/ 	.word	0x00008630
        /*0ab4*/ 	.word	0x00000004
        /*0ab8*/ 	.word	0x000001d8
        /*0abc*/ 	.short	0x010a
        /*0abe*/ 	.byte	0xff
	.zero		1


	//   ....[158]....
        /*0ac0*/ 	.word	0x00008690
        /*0ac4*/ 	.word	0x00000004
        /*0ac8*/ 	.word	0x000001d0
        /*0acc*/ 	.short	0x010a
        /*0ace*/ 	.byte	0xff
	.zero		1


	//   ....[159]....
        /*0ad0*/ 	.word	0x000086f0
        /*0ad4*/ 	.word	0x00000002
        /*0ad8*/ 	.word	0x000001d0
        /*0adc*/ 	.short	0x010a
        /*0ade*/ 	.byte	0xff
	.zero		1


	//   ....[160]....
        /*0ae0*/ 	.word	0x00008750
        /*0ae4*/ 	.word	0x00000004
        /*0ae8*/ 	.word	0x000001f0
        /*0aec*/ 	.short	0x010a
        /*0aee*/ 	.byte	0xff
	.zero		1


	//   ....[161]....
        /*0af0*/ 	.word	0x000087b0
        /*0af4*/ 	.word	0x00000002
        /*0af8*/ 	.word	0x00000000
        /*0afc*/ 	.short	0x010a
        /*0afe*/ 	.byte	0xff
	.zero		1


	//   ....[162]....
        /*0b00*/ 	.word	0x00008810
        /*0b04*/ 	.word	0x00000002
        /*0b08*/ 	.word	0x00000000
        /*0b0c*/ 	.short	0x010a
        /*0b0e*/ 	.byte	0xff
	.zero		1


	//   ....[163]....
        /*0b10*/ 	.word	0x00008870
        /*0b14*/ 	.word	0x00000002
        /*0b18*/ 	.word	0x00000000
        /*0b1c*/ 	.short	0x010a
        /*0b1e*/ 	.byte	0xff
	.zero		1


	//   ....[164]....
        /*0b20*/ 	.word	0x000088d0
        /*0b24*/ 	.word	0x00000000
        /*0b28*/ 	.word	0x000001d0
        /*0b2c*/ 	.short	0x010a
        /*0b2e*/ 	.byte	0xff
	.zero		1


	//   ....[165]....
        /*0b30*/ 	.word	0x00008930
        /*0b34*/ 	.word	0x00000000
        /*0b38*/ 	.word	0x000001c8
        /*0b3c*/ 	.short	0x010a
        /*0b3e*/ 	.byte	0xff
	.zero		1


	//   ....[166]....
        /*0b40*/ 	.word	0x00008990
        /*0b44*/ 	.word	0x00000000
        /*0b48*/ 	.word	0x000001b8
        /*0b4c*/ 	.short	0x010a
        /*0b4e*/ 	.byte	0xff
	.zero		1


	//   ....[167]....
        /*0b50*/ 	.word	0x000089f0
        /*0b54*/ 	.word	0x00000000
        /*0b58*/ 	.word	0x000001d0
        /*0b5c*/ 	.short	0x010a
        /*0b5e*/ 	.byte	0xff
	.zero		1


	//   ....[168]....
        /*0b60*/ 	.word	0x00008a50
        /*0b64*/ 	.word	0x00000003
        /*0b68*/ 	.word	0x000001b0
        /*0b6c*/ 	.short	0x010a
        /*0b6e*/ 	.byte	0xff
	.zero		1


	//   ....[169]....
        /*0b70*/ 	.word	0x00008aa0
        /*0b74*/ 	.word	0x00000016
        /*0b78*/ 	.word	0x000001e0
        /*0b7c*/ 	.short	0x010a
        /*0b7e*/ 	.byte	0xff
	.zero		1


	//----- nvinfo : EIATTR_NUM_MBARRIERS
	.align		4
.L_47:
        /*0b80*/ 	.byte	0x03, 0x38
        /*0b82*/ 	.short	0x0040


	//----- nvinfo : EIATTR_EXIT_INSTR_OFFSETS
	.align		4
        /*0b84*/ 	.byte	0x04, 0x1c
        /*0b86*/ 	.short	(.L_49 - .L_48)


	//   ....[0]....
.L_48:
        /*0b88*/ 	.word	0x00003cf0


	//   ....[1]....
        /*0b8c*/ 	.word	0x00003fa0


	//   ....[2]....
        /*0b90*/ 	.word	0x00004000


	//   ....[3]....
        /*0b94*/ 	.word	0x00004d60


	//   ....[4]....
        /*0b98*/ 	.word	0x00005b80


	//   ....[5]....
        /*0b9c*/ 	.word	0x00005bc0


	//   ....[6]....
        /*0ba0*/ 	.word	0x00007b30


	//----- nvinfo : EIATTR_MAX_THREADS
	.align		4
.L_49:
        /*0ba4*/ 	.byte	0x04, 0x05
        /*0ba6*/ 	.short	(.L_51 - .L_50)
.L_50:
        /*0ba8*/ 	.word	0x00000100
        /*0bac*/ 	.word	0x00000001
        /*0bb0*/ 	.word	0x00000001


	//----- nvinfo : EIATTR_CRS_STACK_SIZE
	.align		4
.L_51:
        /*0bb4*/ 	.byte	0x04, 0x1e
        /*0bb6*/ 	.short	(.L_53 - .L_52)
.L_52:
        /*0bb8*/ 	.word	0x00000000


	//----- nvinfo : EIATTR_CBANK_PARAM_SIZE
	.align		4
.L_53:
        /*0bbc*/ 	.byte	0x03, 0x19
        /*0bbe*/ 	.short	0x0900


	//----- nvinfo : EIATTR_PARAM_CBANK
	.align		4
        /*0bc0*/ 	.byte	0x04, 0x0a
        /*0bc2*/ 	.short	(.L_55 - .L_54)
	.align		4
.L_54:
        /*0bc4*/ 	.word	index@(.nv.constant0._ZN7cutlass13device_kernelINS_4conv6kernel13ConvUniversalINS1_16ConvProblemShapeILNS1_8OperatorE1ELi3EEENS1_10collective14CollectiveConvINS1_47MainloopSm100TmaUmmaWarpSpecializedImplicitGemmILS5_1ELi27ELi3ELi1ELi2EN4cute5tupleIJNSA_1CILi2EEENSC_ILi1EEESE_EEEEENSB_IJNSC_ILi64EEESH_NSB_IJSH_EEEEEENS_12float_e4m3_tESK_NSA_8TiledMMAINSA_8MMA_AtomIJNSA_10MMA_TraitsINSA_19SM100_MMA_F8F6F4_SSEJSK_SK_fSH_SH_NSA_17integral_constantINSA_4UMMA5MajorELSR_0EEENSP_ISR_LSR_1EEENSP_INSQ_7ScaleInELSU_0EEESV_EEEEEENSA_6LayoutINSB_IJSE_SE_SE_EEENSB_IJNSC_ILi0EEES10_S10_EEEEENSB_IJNSA_10UnderscoreES13_S13_EEEEENS7_6detail27Sm100ImplicitGemmTileTraitsINSA_20SM90_TMA_LOAD_IM2COLENSA_14ComposedLayoutINSA_7SwizzleILi2ELi4ELi3EEENSA_18smem_ptr_flag_bitsILi8EEENSY_INSB_IJNSC_ILi8EEESH_EEENSB_IJSH_SE_EEEEEEEvEENS17_INSA_23SM90_TMA_LOAD_MULTICASTENS19_IS1B_S1D_NSY_INSB_IJSH_S1E_EEENSB_IJSE_SH_EEEEEEEvEEEENS_8epilogue10collective18CollectiveEpilogueINS1R_23Sm100TmaWarpSpecializedILi1ELi1ELi32ELb0ELb0EEEJSJ_NSB_IJNSY_ISH_SE_EES1W_EEESK_NSB_IJNSB_IJllllEEESE_S10_EEESK_S1Z_NS1R_6fusion15FusionCallbacksIS1V_NS20_17LinearCombinationISK_fSK_fLNS_15FloatRoundStyleE2EEESJ_S1X_JEEENSA_5SM1004TMEM4LOAD26SM100_TMEM_LOAD_16dp32b32xES18_S1I_NSA_39AutoVectorizingCopyWithAssumedAlignmentILi128EEENSA_21SM90_TMA_STORE_IM2COLES1I_S2B_S2B_EEEvvEEEEvNT_6ParamsE)
        /*0bc8*/ 	.short	0x0380
        /*0bca*/ 	.short	0x0900


	//----- nvinfo : EIATTR_SW_WAR
	.align		4
.L_55:
        /*0bcc*/ 	.byte	0x04, 0x36
        /*0bce*/ 	.short	(.L_57 - .L_56)
.L_56:
        /*0bd0*/ 	.word	0x00000008
.L_57:


//--------------------- .nv.callgraph             --------------------------
	.section	.nv.callgraph,"",@"SHT_CUDA_CALLGRAPH"
	.align	4
	.sectionentsize	8
	.align		4
        /*0000*/ 	.word	0x00000000
	.align		4
        /*0004*/ 	.word	0xffffffff
	.align		4
        /*0008*/ 	.word	index@(_ZN7cutlass13device_kernelINS_4conv6kernel13ConvUniversalINS1_16ConvProblemShapeILNS1_8OperatorE1ELi3EEENS1_10collective14CollectiveConvINS1_47MainloopSm100TmaUmmaWarpSpecializedImplicitGemmILS5_1ELi27ELi3ELi1ELi2EN4cute5tupleIJNSA_1CILi2EEENSC_ILi1EEESE_EEEEENSB_IJNSC_ILi64EEESH_NSB_IJSH_EEEEEENS_12float_e4m3_tESK_NSA_8TiledMMAINSA_8MMA_AtomIJNSA_10MMA_TraitsINSA_19SM100_MMA_F8F6F4_SSEJSK_SK_fSH_SH_NSA_17integral_constantINSA_4UMMA5MajorELSR_0EEENSP_ISR_LSR_1EEENSP_INSQ_7ScaleInELSU_0EEESV_EEEEEENSA_6LayoutINSB_IJSE_SE_SE_EEENSB_IJNSC_ILi0EEES10_S10_EEEEENSB_IJNSA_10UnderscoreES13_S13_EEEEENS7_6detail27Sm100ImplicitGemmTileTraitsINSA_20SM90_TMA_LOAD_IM2COLENSA_14ComposedLayoutINSA_7SwizzleILi2ELi4ELi3EEENSA_18smem_ptr_flag_bitsILi8EEENSY_INSB_IJNSC_ILi8EEESH_EEENSB_IJSH_SE_EEEEEEEvEENS17_INSA_23SM90_TMA_LOAD_MULTICASTENS19_IS1B_S1D_NSY_INSB_IJSH_S1E_EEENSB_IJSE_SH_EEEEEEEvEEEENS_8epilogue10collective18CollectiveEpilogueINS1R_23Sm100TmaWarpSpecializedILi1ELi1ELi32ELb0ELb0EEEJSJ_NSB_IJNSY_ISH_SE_EES1W_EEESK_NSB_IJNSB_IJllllEEESE_S10_EEESK_S1Z_NS1R_6fusion15FusionCallbacksIS1V_NS20_17LinearCombinationISK_fSK_fLNS_15FloatRoundStyleE2EEESJ_S1X_JEEENSA_5SM1004TMEM4LOAD26SM100_TMEM_LOAD_16dp32b32xES18_S1I_NSA_39AutoVectorizingCopyWithAssumedAlignmentILi128EEENSA_21SM90_TMA_STORE_IM2COLES1I_S2B_S2B_EEEvvEEEEvNT_6ParamsE)
	.align		4
        /*000c*/ 	.word	index@(__assertfail)
	.align		4
        /*0010*/ 	.word	0x00000000
	.align		4
        /*0014*/ 	.word	0xfffffffe
	.align		4
        /*0018*/ 	.word	0x00000000
	.align		4
        /*001c*/ 	.word	0xfffffffd
	.align		4
        /*0020*/ 	.word	0x00000000
	.align		4
        /*0024*/ 	.word	0xfffffffc


//--------------------- .nv.constant4             --------------------------
	.section	.nv.constant4,"a",@progbits
	.align	8
	.align		8
.nv.constant4:
        /*0000*/ 	.dword	__assertfail
	.align		8
        /*0008*/ 	.dword	__unnamed_1
	.align		8
        /*0010*/ 	.dword	__unnamed_2
	.align		8
        /*0018*/ 	.dword	_ZN39_INTERNAL_c2806043_4_k_cu_09777b87_32524cuda3std3__45__cpo5beginE
	.align		8
        /*0020*/ 	.dword	_ZN39_INTERNAL_c2806043_4_k_cu_09777b87_32524cuda3std3__45__cpo3endE
	.align		8
        /*0028*/ 	.dword	_ZN39_INTERNAL_c2806043_4_k_cu_09777b87_32524cuda3std3__45__cpo6cbeginE
	.align		8
        /*0030*/ 	.dword	_ZN39_INTERNAL_c2806043_4_k_cu_09777b87_32524cuda3std3__45__cpo4cendE
	.align		8
        /*0038*/ 	.dword	_ZN39_INTERNAL_c2806043_4_k_cu_09777b87_32524cuda3std3__441_GLOBAL__N__c2806043_4_k_cu_09777b87_32526ignoreE
	.align		8
        /*0040*/ 	.dword	_ZN39_INTERNAL_c2806043_4_k_cu_09777b87_32524cuda3std3__419piecewise_constructE
	.align		8
        /*0048*/ 	.dword	_ZN39_INTERNAL_c2806043_4_k_cu_09777b87_32524cuda3std3__48in_placeE
	.align		8
        /*0050*/ 	.dword	_ZN39_INTERNAL_c2806043_4_k_cu_09777b87_32524cuda3std6ranges3__45__cpo4swapE
	.align		8
        /*0058*/ 	.dword	_ZN39_INTERNAL_c2806043_4_k_cu_09777b87_32524cuda3std6ranges3__45__cpo9iter_moveE
	.align		8
        /*0060*/ 	.dword	_ZN39_INTERNAL_c2806043_4_k_cu_09777b87_32524cute7productE
	.align		8
        /*0068*/ 	.dword	_ZN39_INTERNAL_c2806043_4_k_cu_09777b87_32524cute1_E
	.align		8
        /*0070*/ 	.dword	$str$27
	.align		8
        /*0078*/ 	.dword	$str$28
	.align		8
        /*0080*/ 	.dword	$str$29
	.align		8
        /*0088*/ 	.dword	$str$30


//--------------------- .text._ZN7cutlass13device_kernelINS_4conv6kernel13ConvUniversalINS1_16ConvProblemShapeILNS1_8OperatorE1ELi3EEENS1_10collective14CollectiveConvINS1_47MainloopSm100TmaUmmaWarpSpecializedImplicitGemmILS5_1ELi27ELi3ELi1ELi2EN4cute5tupleIJNSA_1CILi2EEENSC_ILi1EEESE_EEEEENSB_IJNSC_ILi64EEESH_NSB_IJSH_EEEEEENS_12float_e4m3_tESK_NSA_8TiledMMAINSA_8MMA_AtomIJNSA_10MMA_TraitsINSA_19SM100_MMA_F8F6F4_SSEJSK_SK_fSH_SH_NSA_17integral_constantINSA_4UMMA5MajorELSR_0EEENSP_ISR_LSR_1EEENSP_INSQ_7ScaleInELSU_0EEESV_EEEEEENSA_6LayoutINSB_IJSE_SE_SE_EEENSB_IJNSC_ILi0EEES10_S10_EEEEENSB_IJNSA_10UnderscoreES13_S13_EEEEENS7_6detail27Sm100ImplicitGemmTileTraitsINSA_20SM90_TMA_LOAD_IM2COLENSA_14ComposedLayoutINSA_7SwizzleILi2ELi4ELi3EEENSA_18smem_ptr_flag_bitsILi8EEENSY_INSB_IJNSC_ILi8EEESH_EEENSB_IJSH_SE_EEEEEEEvEENS17_INSA_23SM90_TMA_LOAD_MULTICASTENS19_IS1B_S1D_NSY_INSB_IJSH_S1E_EEENSB_IJSE_SH_EEEEEEEvEEEENS_8epilogue10collective18CollectiveEpilogueINS1R_23Sm100TmaWarpSpecializedILi1ELi1ELi32ELb0ELb0EEEJSJ_NSB_IJNSY_ISH_SE_EES1W_EEESK_NSB_IJNSB_IJllllEEESE_S10_EEESK_S1Z_NS1R_6fusion15FusionCallbacksIS1V_NS20_17LinearCombinationISK_fSK_fLNS_15FloatRoundStyleE2EEESJ_S1X_JEEENSA_5SM1004TMEM4LOAD26SM100_TMEM_LOAD_16dp32b32xES18_S1I_NSA_39AutoVectorizingCopyWithAssumedAlignmentILi128EEENSA_21SM90_TMA_STORE_IM2COLES1I_S2B_S2B_EEEvvEEEEvNT_6ParamsE --------------------------
	.section	.text._ZN7cutlass13device_kernelINS_4conv6kernel13ConvUniversalINS1_16ConvProblemShapeILNS1_8OperatorE1ELi3EEENS1_10collective14CollectiveConvINS1_47MainloopSm100TmaUmmaWarpSpecializedImplicitGemmILS5_1ELi27ELi3ELi1ELi2EN4cute5tupleIJNSA_1CILi2EEENSC_ILi1EEESE_EEEEENSB_IJNSC_ILi64EEESH_NSB_IJSH_EEEEEENS_12float_e4m3_tESK_NSA_8TiledMMAINSA_8MMA_AtomIJNSA_10MMA_TraitsINSA_19SM100_MMA_F8F6F4_SSEJSK_SK_fSH_SH_NSA_17integral_constantINSA_4UMMA5MajorELSR_0EEENSP_ISR_LSR_1EEENSP_INSQ_7ScaleInELSU_0EEESV_EEEEEENSA_6LayoutINSB_IJSE_SE_SE_EEENSB_IJNSC_ILi0EEES10_S10_EEEEENSB_IJNSA_10UnderscoreES13_S13_EEEEENS7_6detail27Sm100ImplicitGemmTileTraitsINSA_20SM90_TMA_LOAD_IM2COLENSA_14ComposedLayoutINSA_7SwizzleILi2ELi4ELi3EEENSA_18smem_ptr_flag_bitsILi8EEENSY_INSB_IJNSC_ILi8EEESH_EEENSB_IJSH_SE_EEEEEEEvEENS17_INSA_23SM90_TMA_LOAD_MULTICASTENS19_IS1B_S1D_NSY_INSB_IJSH_S1E_EEENSB_IJSE_SH_EEEEEEEvEEEENS_8epilogue10collective18CollectiveEpilogueINS1R_23Sm100TmaWarpSpecializedILi1ELi1ELi32ELb0ELb0EEEJSJ_NSB_IJNSY_ISH_SE_EES1W_EEESK_NSB_IJNSB_IJllllEEESE_S10_EEESK_S1Z_NS1R_6fusion15FusionCallbacksIS1V_NS20_17LinearCombinationISK_fSK_fLNS_15FloatRoundStyleE2EEESJ_S1X_JEEENSA_5SM1004TMEM4LOAD26SM100_TMEM_LOAD_16dp32b32xES18_S1I_NSA_39AutoVectorizingCopyWithAssumedAlignmentILi128EEENSA_21SM90_TMA_STORE_IM2COLES1I_S2B_S2B_EEEvvEEEEvNT_6ParamsE,"ax",@progbits
	.align	128
.text._ZN7cutlass13device_kernelINS_4conv6kernel13ConvUniversalINS1_16ConvProblemShapeILNS1_8OperatorE1ELi3EEENS1_10collective14CollectiveConvINS1_47MainloopSm100TmaUmmaWarpSpecializedImplicitGemmILS5_1ELi27ELi3ELi1ELi2EN4cute5tupleIJNSA_1CILi2EEENSC_ILi1EEESE_EEEEENSB_IJNSC_ILi64EEESH_NSB_IJSH_EEEEEENS_12float_e4m3_tESK_NSA_8TiledMMAINSA_8MMA_AtomIJNSA_10MMA_TraitsINSA_19SM100_MMA_F8F6F4_SSEJSK_SK_fSH_SH_NSA_17integral_constantINSA_4UMMA5MajorELSR_0EEENSP_ISR_LSR_1EEENSP_INSQ_7ScaleInELSU_0EEESV_EEEEEENSA_6LayoutINSB_IJSE_SE_SE_EEENSB_IJNSC_ILi0EEES10_S10_EEEEENSB_IJNSA_10UnderscoreES13_S13_EEEEENS7_6detail27Sm100ImplicitGemmTileTraitsINSA_20SM90_TMA_LOAD_IM2COLENSA_14ComposedLayoutINSA_7SwizzleILi2ELi4ELi3EEENSA_18smem_ptr_flag_bitsILi8EEENSY_INSB_IJNSC_ILi8EEESH_EEENSB_IJSH_SE_EEEEEEEvEENS17_INSA_23SM90_TMA_LOAD_MULTICASTENS19_IS1B_S1D_NSY_INSB_IJSH_S1E_EEENSB_IJSE_SH_EEEEEEEvEEEENS_8epilogue10collective18CollectiveEpilogueINS1R_23Sm100TmaWarpSpecializedILi1ELi1ELi32ELb0ELb0EEEJSJ_NSB_IJNSY_ISH_SE_EES1W_EEESK_NSB_IJNSB_IJllllEEESE_S10_EEESK_S1Z_NS1R_6fusion15FusionCallbacksIS1V_NS20_17LinearCombinationISK_fSK_fLNS_15FloatRoundStyleE2EEESJ_S1X_JEEENSA_5SM1004TMEM4LOAD26SM100_TMEM_LOAD_16dp32b32xES18_S1I_NSA_39AutoVectorizingCopyWithAssumedAlignmentILi128EEENSA_21SM90_TMA_STORE_IM2COLES1I_S2B_S2B_EEEvvEEEEvNT_6ParamsE:
        .type           _ZN7cutlass13device_kernelINS_4conv6kernel13ConvUniversalINS1_16ConvProblemShapeILNS1_8OperatorE1ELi3EEENS1_10collective14CollectiveConvINS1_47MainloopSm100TmaUmmaWarpSpecializedImplicitGemmILS5_1ELi27ELi3ELi1ELi2EN4cute5tupleIJNSA_1CILi2EEENSC_ILi1EEESE_EEEEENSB_IJNSC_ILi64EEESH_NSB_IJSH_EEEEEENS_12float_e4m3_tESK_NSA_8TiledMMAINSA_8MMA_AtomIJNSA_10MMA_TraitsINSA_19SM100_MMA_F8F6F4_SSEJSK_SK_fSH_SH_NSA_17integral_constantINSA_4UMMA5MajorELSR_0EEENSP_ISR_LSR_1EEENSP_INSQ_7ScaleInELSU_0EEESV_EEEEEENSA_6LayoutINSB_IJSE_SE_SE_EEENSB_IJNSC_ILi0EEES10_S10_EEEEENSB_IJNSA_10UnderscoreES13_S13_EEEEENS7_6detail27Sm100ImplicitGemmTileTraitsINSA_20SM90_TMA_LOAD_IM2COLENSA_14ComposedLayoutINSA_7SwizzleILi2ELi4ELi3EEENSA_18smem_ptr_flag_bitsILi8EEENSY_INSB_IJNSC_ILi8EEESH_EEENSB_IJSH_SE_EEEEEEEvEENS17_INSA_23SM90_TMA_LOAD_MULTICASTENS19_IS1B_S1D_NSY_INSB_IJSH_S1E_EEENSB_IJSE_SH_EEEEEEEvEEEENS_8epilogue10collective18CollectiveEpilogueINS1R_23Sm100TmaWarpSpecializedILi1ELi1ELi32ELb0ELb0EEEJSJ_NSB_IJNSY_ISH_SE_EES1W_EEESK_NSB_IJNSB_IJllllEEESE_S10_EEESK_S1Z_NS1R_6fusion15FusionCallbacksIS1V_NS20_17LinearCombinationISK_fSK_fLNS_15FloatRoundStyleE2EEESJ_S1X_JEEENSA_5SM1004TMEM4LOAD26SM100_TMEM_LOAD_16dp32b32xES18_S1I_NSA_39AutoVectorizingCopyWithAssumedAlignmentILi128EEENSA_21SM90_TMA_STORE_IM2COLES1I_S2B_S2B_EEEvvEEEEvNT_6ParamsE,@function
        .size           _ZN7cutlass13device_kernelINS_4conv6kernel13ConvUniversalINS1_16ConvProblemShapeILNS1_8OperatorE1ELi3EEENS1_10collective14CollectiveConvINS1_47MainloopSm100TmaUmmaWarpSpecializedImplicitGemmILS5_1ELi27ELi3ELi1ELi2EN4cute5tupleIJNSA_1CILi2EEENSC_ILi1EEESE_EEEEENSB_IJNSC_ILi64EEESH_NSB_IJSH_EEEEEENS_12float_e4m3_tESK_NSA_8TiledMMAINSA_8MMA_AtomIJNSA_10MMA_TraitsINSA_19SM100_MMA_F8F6F4_SSEJSK_SK_fSH_SH_NSA_17integral_constantINSA_4UMMA5MajorELSR_0EEENSP_ISR_LSR_1EEENSP_INSQ_7ScaleInELSU_0EEESV_EEEEEENSA_6LayoutINSB_IJSE_SE_SE_EEENSB_IJNSC_ILi0EEES10_S10_EEEEENSB_IJNSA_10UnderscoreES13_S13_EEEEENS7_6detail27Sm100ImplicitGemmTileTraitsINSA_20SM90_TMA_LOAD_IM2COLENSA_14ComposedLayoutINSA_7SwizzleILi2ELi4ELi3EEENSA_18smem_ptr_flag_bitsILi8EEENSY_INSB_IJNSC_ILi8EEESH_EEENSB_IJSH_SE_EEEEEEEvEENS17_INSA_23SM90_TMA_LOAD_MULTICASTENS19_IS1B_S1D_NSY_INSB_IJSH_S1E_EEENSB_IJSE_SH_EEEEEEEvEEEENS_8epilogue10collective18CollectiveEpilogueINS1R_23Sm100TmaWarpSpecializedILi1ELi1ELi32ELb0ELb0EEEJSJ_NSB_IJNSY_ISH_SE_EES1W_EEESK_NSB_IJNSB_IJllllEEESE_S10_EEESK_S1Z_NS1R_6fusion15FusionCallbacksIS1V_NS20_17LinearCombinationISK_fSK_fLNS_15FloatRoundStyleE2EEESJ_S1X_JEEENSA_5SM1004TMEM4LOAD26SM100_TMEM_LOAD_16dp32b32xES18_S1I_NSA_39AutoVectorizingCopyWithAssumedAlignmentILi128EEENSA_21SM90_TMA_STORE_IM2COLES1I_S2B_S2B_EEEvvEEEEvNT_6ParamsE,(.L_x_195 - _ZN7cutlass13device_kernelINS_4conv6kernel13ConvUniversalINS1_16ConvProblemShapeILNS1_8OperatorE1ELi3EEENS1_10collective14CollectiveConvINS1_47MainloopSm100TmaUmmaWarpSpecializedImplicitGemmILS5_1ELi27ELi3ELi1ELi2EN4cute5tupleIJNSA_1CILi2EEENSC_ILi1EEESE_EEEEENSB_IJNSC_ILi64EEESH_NSB_IJSH_EEEEEENS_12float_e4m3_tESK_NSA_8TiledMMAINSA_8MMA_AtomIJNSA_10MMA_TraitsINSA_19SM100_MMA_F8F6F4_SSEJSK_SK_fSH_SH_NSA_17integral_constantINSA_4UMMA5MajorELSR_0EEENSP_ISR_LSR_1EEENSP_INSQ_7ScaleInELSU_0EEESV_EEEEEENSA_6LayoutINSB_IJSE_SE_SE_EEENSB_IJNSC_ILi0EEES10_S10_EEEEENSB_IJNSA_10UnderscoreES13_S13_EEEEENS7_6detail27Sm100ImplicitGemmTileTraitsINSA_20SM90_TMA_LOAD_IM2COLENSA_14ComposedLayoutINSA_7SwizzleILi2ELi4ELi3EEENSA_18smem_ptr_flag_bitsILi8EEENSY_INSB_IJNSC_ILi8EEESH_EEENSB_IJSH_SE_EEEEEEEvEENS17_INSA_23SM90_TMA_LOAD_MULTICASTENS19_IS1B_S1D_NSY_INSB_IJSH_S1E_EEENSB_IJSE_SH_EEEEEEEvEEEENS_8epilogue10collective18CollectiveEpilogueINS1R_23Sm100TmaWarpSpecializedILi1ELi1ELi32ELb0ELb0EEEJSJ_NSB_IJNSY_ISH_SE_EES1W_EEESK_NSB_IJNSB_IJllllEEESE_S10_EEESK_S1Z_NS1R_6fusion15FusionCallbacksIS1V_NS20_17LinearCombinationISK_fSK_fLNS_15FloatRoundStyleE2EEESJ_S1X_JEEENSA_5SM1004TMEM4LOAD26SM100_TMEM_LOAD_16dp32b32xES18_S1I_NSA_39AutoVectorizingCopyWithAssumedAlignmentILi128EEENSA_21SM90_TMA_STORE_IM2COLES1I_S2B_S2B_EEEvvEEEEvNT_6ParamsE)
        .other          _ZN7cutlass13device_kernelINS_4conv6kernel13ConvUniversalINS1_16ConvProblemShapeILNS1_8OperatorE1ELi3EEENS1_10collective14CollectiveConvINS1_47MainloopSm100TmaUmmaWarpSpecializedImplicitGemmILS5_1ELi27ELi3ELi1ELi2EN4cute5tupleIJNSA_1CILi2EEENSC_ILi1EEESE_EEEEENSB_IJNSC_ILi64EEESH_NSB_IJSH_EEEEEENS_12float_e4m3_tESK_NSA_8TiledMMAINSA_8MMA_AtomIJNSA_10MMA_TraitsINSA_19SM100_MMA_F8F6F4_SSEJSK_SK_fSH_SH_NSA_17integral_constantINSA_4UMMA5MajorELSR_0EEENSP_ISR_LSR_1EEENSP_INSQ_7ScaleInELSU_0EEESV_EEEEEENSA_6LayoutINSB_IJSE_SE_SE_EEENSB_IJNSC_ILi0EEES10_S10_EEEEENSB_IJNSA_10UnderscoreES13_S13_EEEEENS7_6detail27Sm100ImplicitGemmTileTraitsINSA_20SM90_TMA_LOAD_IM2COLENSA_14ComposedLayoutINSA_7SwizzleILi2ELi4ELi3EEENSA_18smem_ptr_flag_bitsILi8EEENSY_INSB_IJNSC_ILi8EEESH_EEENSB_IJSH_SE_EEEEEEEvEENS17_INSA_23SM90_TMA_LOAD_MULTICASTENS19_IS1B_S1D_NSY_INSB_IJSH_S1E_EEENSB_IJSE_SH_EEEEEEEvEEEENS_8epilogue10collective18CollectiveEpilogueINS1R_23Sm100TmaWarpSpecializedILi1ELi1ELi32ELb0ELb0EEEJSJ_NSB_IJNSY_ISH_SE_EES1W_EEESK_NSB_IJNSB_IJllllEEESE_S10_EEESK_S1Z_NS1R_6fusion15FusionCallbacksIS1V_NS20_17LinearCombinationISK_fSK_fLNS_15FloatRoundStyleE2EEESJ_S1X_JEEENSA_5SM1004TMEM4LOAD26SM100_TMEM_LOAD_16dp32b32xES18_S1I_NSA_39AutoVectorizingCopyWithAssumedAlignmentILi128EEENSA_21SM90_TMA_STORE_IM2COLES1I_S2B_S2B_EEEvvEEEEvNT_6ParamsE,@"STO_CUDA_ENTRY STV_DEFAULT"
_ZN7cutlass13device_kernelINS_4conv6kernel13ConvUniversalINS1_16ConvProblemShapeILNS1_8OperatorE1ELi3EEENS1_10collective14CollectiveConvINS1_47MainloopSm100TmaUmmaWarpSpecializedImplicitGemmILS5_1ELi27ELi3ELi1ELi2EN4cute5tupleIJNSA_1CILi2EEENSC_ILi1EEESE_EEEEENSB_IJNSC_ILi64EEESH_NSB_IJSH_EEEEEENS_12float_e4m3_tESK_NSA_8TiledMMAINSA_8MMA_AtomIJNSA_10MMA_TraitsINSA_19SM100_MMA_F8F6F4_SSEJSK_SK_fSH_SH_NSA_17integral_constantINSA_4UMMA5MajorELSR_0EEENSP_ISR_LSR_1EEENSP_INSQ_7ScaleInELSU_0EEESV_EEEEEENSA_6LayoutINSB_IJSE_SE_SE_EEENSB_IJNSC_ILi0EEES10_S10_EEEEENSB_IJNSA_10UnderscoreES13_S13_EEEEENS7_6detail27Sm100ImplicitGemmTileTraitsINSA_20SM90_TMA_LOAD_IM2COLENSA_14ComposedLayoutINSA_7SwizzleILi2ELi4ELi3EEENSA_18smem_ptr_flag_bitsILi8EEENSY_INSB_IJNSC_ILi8EEESH_EEENSB_IJSH_SE_EEEEEEEvEENS17_INSA_23SM90_TMA_LOAD_MULTICASTENS19_IS1B_S1D_NSY_INSB_IJSH_S1E_EEENSB_IJSE_SH_EEEEEEEvEEEENS_8epilogue10collective18CollectiveEpilogueINS1R_23Sm100TmaWarpSpecializedILi1ELi1ELi32ELb0ELb0EEEJSJ_NSB_IJNSY_ISH_SE_EES1W_EEESK_NSB_IJNSB_IJllllEEESE_S10_EEESK_S1Z_NS1R_6fusion15FusionCallbacksIS1V_NS20_17LinearCombinationISK_fSK_fLNS_15FloatRoundStyleE2EEESJ_S1X_JEEENSA_5SM1004TMEM4LOAD26SM100_TMEM_LOAD_16dp32b32xES18_S1I_NSA_39AutoVectorizingCopyWithAssumedAlignmentILi128EEENSA_21SM90_TMA_STORE_IM2COLES1I_S2B_S2B_EEEvvEEEEvNT_6ParamsE:
[----:B------:R-:W1:Y:S01]  /*0000*/  LDC R1, c[0x0][0x37c] ;  /* 0x0000df00ff017b82 */ /* 0x000e620000000800 */
[----:B------:R-:W2:Y:S01]  /*0010*/  S2R R78, SR_TID.X ;  /* 0x00000000004e7919 */ /* 0x000ea20000002100 */
[----:B------:R-:W3:Y:S01]  /*0020*/  LDCU.64 UR8, c[0x0][0x990] ;  /* 0x00013200ff0877ac */ /* 0x000ee20008000a00 */
[----:B-1----:R-:W-:Y:S01]  /*0030*/  VIADD R1, R1, 0xfffffff8 ;  /* 0xfffffff801017836 */ /* 0x002fe20000000000 */
[----:B------:R-:W-:Y:S02]  /*0040*/  PRMT R84, RZ, 0x7610, R84 ;  /* 0x00007610ff547816 */ /* 0x000fe40000000054 */
[----:B------:R-:W-:Y:S01]  /*0050*/  ELECT P3, URZ, PT ;  /* 0x0000000000ff782f */ /* 0x000fe20003860000 */
[----:B---3--:R-:W-:-:S04]  /*0060*/  UISETP.NE.U32.AND UP0, UPT, UR8, URZ, UPT ;  /* 0x000000ff0800728c */ /* 0x008fc8000bf05070 */
[----:B------:R-:W-:Y:S01]  /*0070*/  UISETP.NE.AND.EX UP0, UPT, UR9, URZ, UPT, UP0 ;  /* 0x000000ff0900728c */ /* 0x000fe2000bf05300 */
[----:B--2---:R-:W-:-:S05]  /*0080*/  SHF.R.U32.HI R85, RZ, 0x5, R78 ;  /* 0x00000005ff557819 */ /* 0x004fca000001164e */
[----:B------:R-:W1:Y:S02]  /*0090*/  SHFL.IDX PT, R0, R85, RZ, 0x1f ;  /* 0x00001fff55007589 */ /* 0x000e6400000e0000 */
[----:B-1----:R-:W-:Y:S01]  /*00a0*/  R2UR UR18, R0 ;  /* 0x00000000001272ca */ /* 0x002fe200000e0000 */
[----:B------:R-:W-:-:S14]  /*00b0*/  BRA.U UP0, `(.L_x_0) ;  /* 0x0000000100307547 */ /* 0x000fdc000b800000 */
[----:B------:R-:W1:Y:S02]  /*00c0*/  LDCU.64 UR4, c[0x0][0x988] ;  /* 0x00013100ff0477ac */ /* 0x000e640008000a00 */
[----:B-1----:R-:W-:-:S04]  /*00d0*/  UISETP.NE.U32.AND UP0, UPT, UR4, URZ, UPT ;  /* 0x000000ff0400728c */ /* 0x002fc8000bf05070 */
[----:B------:R-:W-:-:S09]  /*00e0*/  UISETP.NE.AND.EX UP0, UPT, UR5, URZ, UPT, UP0 ;  /* 0x000000ff0500728c */ /* 0x000fd2000bf05300 */
[----:B------:R-:W-:Y:S05]  /*00f0*/  BRA.U !UP0, `(.L_x_1) ;  /* 0x0000000108147547 */ /* 0x000fea000b800000 */
[----:B------:R-:W1:Y:S01]  /*0100*/  LDC.64 R2, c[0x0][0x988] ;  /* 0x00026200ff027b82 */ /* 0x000e620000000a00 */
[----:B------:R-:W1:Y:S02]  /*0110*/  LDCU.64 UR4, c[0x0][0x358] ;  /* 0x00006b00ff0477ac */ /* 0x000e640008000a00 */
[----:B-1----:R1:W5:Y:S01]  /*0120*/  LDG.E R39, desc[UR4][R2.64] ;  /* 0x0000000402277981 */ /* 0x002362000c1e1900 */
[----:B------:R-:W-:Y:S01]  /*0130*/  HFMA2 R84, -RZ, RZ, 0, 5.9604644775390625e-08 ;  /* 0x00000001ff547431 */ /* 0x000fe200000001ff */
[----:B------:R-:W-:Y:S05]  /*0140*/  BRA `(.L_x_0) ;  /* 0x00000000000c7947 */ /* 0x000fea0003800000 */
.L_x_1:
[----:B------:R-:W1:Y:S01]  /*0150*/  LDCU UR4, c[0x0][0x980] ;  /* 0x00013000ff0477ac */ /* 0x000e620008000800 */
[----:B------:R-:W-:Y:S01]  /*0160*/  HFMA2 R84, -RZ, RZ, 0, 5.9604644775390625e-08 ;  /* 0x00000001ff547431 */ /* 0x000fe200000001ff */
[----:B-1----:R-:W-:-:S07]  /*0170*/  MOV R39, UR4 ;  /* 0x0000000400277c02 */ /* 0x002fce0008000f00 */
.L_x_0:
[----:B------:R-:W2:Y:S02]  /*0180*/  LDCU.64 UR4, c[0x0][0x9b0] ;  /* 0x00013600ff0477ac */ /* 0x000ea40008000a00 */
[----:B--2---:R-:W-:-:S04]  /*0190*/  UISETP.NE.U32.AND UP0, UPT, UR4, URZ, UPT ;  /* 0x000000ff0400728c */ /* 0x004fc8000bf05070 */
[----:B------:R-:W-:-:S09]  /*01a0*/  UISETP.NE.AND.EX UP0, UPT, UR5, URZ, UPT, UP0 ;  /* 0x000000ff0500728c */ /* 0x000fd2000bf05300 */
[----:B------:R-:W-:Y:S05]  /*01b0*/  BRA.U UP0, `(.L_x_2) ;  /* 0x0000000100287547 */ /* 0x000fea000b800000 */
[----:B------:R-:W2:Y:S02]  /*01c0*/  LDCU.64 UR4, c[0x0][0x9a8] ;  /* 0x00013500ff0477ac */ /* 0x000ea40008000a00 */
[----:B--2---:R-:W-:-:S04]  /*01d0*/  UISETP.NE.U32.AND UP0, UPT, UR4, URZ, UPT ;  /* 0x000000ff0400728c */ /* 0x004fc8000bf05070 */
[----:B------:R-:W-:-:S09]  /*01e0*/  UISETP.NE.AND.EX UP0, UPT, UR5, URZ, UPT, UP0 ;  /* 0x000000ff0500728c */ /* 0x000fd2000bf05300 */
[----:B------:R-:W-:Y:S05]  /*01f0*/  BRA.U !UP0, `(.L_x_3) ;  /* 0x0000000108107547 */ /* 0x000fea000b800000 */
[----:B-1----:R-:W1:Y:S01]  /*0200*/  LDC.64 R2, c[0x0][0x9a8] ;  /* 0x00026a00ff027b82 */ /* 0x002e620000000a00 */
[----:B------:R-:W1:Y:S02]  /*0210*/  LDCU.64 UR4, c[0x0][0x358] ;  /* 0x00006b00ff0477ac */ /* 0x000e640008000a00 */
[----:B-1----:R2:W5:Y:S01]  /*0220*/  LDG.E R38, desc[UR4][R2.64] ;  /* 0x0000000402267981 */ /* 0x002562000c1e1900 */
[----:B------:R-:W-:Y:S05]  /*0230*/  BRA `(.L_x_2) ;  /* 0x0000000000087947 */ /* 0x000fea0003800000 */
.L_x_3:
[----:B------:R-:W2:Y:S02]  /*0240*/  LDCU UR4, c[0x0][0x9a0] ;  /* 0x00013400ff0477ac */ /* 0x000ea40008000800 */
[----:B--2---:R-:W-:Y:S02]  /*0250*/  MOV R38, UR4 ;  /* 0x0000000400267c02 */ /* 0x004fe40008000f00 */
.L_x_2:
[----:B------:R-:W-:Y:S01]  /*0260*/  IMAD.U32 R0, RZ, RZ, UR18 ;  /* 0x00000012ff007e24 */ /* 0x000fe2000f8e00ff */
[----:B------:R-:W-:Y:S04]  /*0270*/  BSSY.RECONVERGENT B0, `(.L_x_4) ;  /* 0x000000c000007945 */ /* 0x000fe80003800200 */
[C---:B------:R-:W-:Y:S02]  /*0280*/  ISETP.NE.OR P1, PT, R0.reuse, 0x1, !P3 ;  /* 0x000000010000780c */ /* 0x040fe40005f25670 */
[----:B------:R-:W-:-:S11]  /*0290*/  ISETP.NE.OR P0, PT, R0, 0x3, !P3 ;  /* 0x000000030000780c */ /* 0x000fd60005f05670 */
[----:B------:R-:W-:Y:S05]  /*02a0*/  @P1 BRA `(.L_x_5) ;  /* 0x0000000000201947 */ /* 0x000fea0003800000 */
[----:B------:R-:W3:Y:S02]  /*02b0*/  LDCU.64 UR4, c[0x0][0x348] ;  /* 0x00006900ff0477ac */ /* 0x000ee40008000a00 */
[----:B---3--:R-:W-:Y:S02]  /*02c0*/  UIADD3 UR6, UP1, UPT, UR4, 0x80, URZ ;  /* 0x0000008004067890 */ /* 0x008fe4000ff3e0ff */
[----:B------:R-:W-:Y:S02]  /*02d0*/  UIADD3 UR4, UP0, UPT, UR4, 0x200, URZ ;  /* 0x0000020004047890 */ /* 0x000fe4000ff1e0ff */
[----:B------:R-:W-:Y:S02]  /*02e0*/  UIADD3.X UR7, UPT, UPT, URZ, UR5, URZ, UP1, !UPT ;  /* 0x00000005ff077290 */ /* 0x000fe40008ffe4ff */
[----:B------:R-:W-:-:S07]  /*02f0*/  UIADD3.X UR5, UPT, UPT, URZ, UR5, URZ, UP0, !UPT ;  /* 0x00000005ff057290 */ /* 0x000fce00087fe4ff */
[----:B------:R3:W-:Y:S02]  /*0300*/  UTMACCTL.PF [UR6] ;  /* 0x00000000060079b9 */ /* 0x0007e40008040000 */
[----:B------:R3:W-:Y:S02]  /*0310*/  UTMACCTL.PF [UR4] ;  /* 0x00000000040079b9 */ /* 0x0007e40008040000 */
[----:B---3--:R-:W-:Y:S01]  /*0320*/  NOP ;  /* 0x0000000000007918 */ /* 0x008fe20000000000 */
.L_x_5:
[----:B------:R-:W-:Y:S05]  /*0330*/  BSYNC.RECONVERGENT B0 ;  /* 0x0000000000007941 */ /* 0x000fea0003800200 */
.L_x_4:
[----:B------:R-:W-:Y:S04]  /*0340*/  BSSY.RECONVERGENT B0, `(.L_x_6) ;  /* 0x000000a000007945 */ /* 0x000fe80003800200 */
        /* <DEDUP_REMOVED lines=9> */
.L_x_7:
[----:B------:R-:W-:Y:S05]  /*03e0*/  BSYNC.RECONVERGENT B0 ;  /* 0x0000000000007941 */ /* 0x000fea0003800200 */
.L_x_6:
[----:B------:R-:W3:Y:S01]  /*03f0*/  LDCU.64 UR4, c[0x0][0x988] ;  /* 0x00013100ff0477ac */ /* 0x000ee20008000a00 */
[----:B------:R-:W-:Y:S02]  /*0400*/  UISETP.EQ.U32.AND UP1, UPT, UR8, URZ, UPT ;  /* 0x000000ff0800728c */ /* 0x000fe4000bf22070 */
[----:B------:R-:W-:Y:S02]  /*0410*/  UPLOP3.LUT UP3, UPT, UPT, UPT, UPT, 0x80, 0x8 ;  /* 0x000000000008789c */ /* 0x000fe40003f6f070 */
[----:B---3--:R-:W-:-:S04]  /*0420*/  UISETP.NE.U32.AND UP0, UPT, UR4, URZ, UPT ;  /* 0x000000ff0400728c */ /* 0x008fc8000bf05070 */
[----:B------:R-:W-:-:S04]  /*0430*/  UISETP.NE.AND.EX UP2, UPT, UR5, URZ, UPT, UP0 ;  /* 0x000000ff0500728c */ /* 0x000fc8000bf45300 */
[----:B------:R-:W-:-:S04]  /*0440*/  UISETP.EQ.OR.EX UP4, UPT, UR9, URZ, !UP2, UP1 ;  /* 0x000000ff0900728c */ /* 0x000fc8000d782710 */
[----:B------:R-:W-:-:S06]  /*0450*/  UP2UR UR4, UPR, URZ, 0x10 ;  /* 0x00000010ff047883 */ /* 0x000fcc0008000000 */
[----:B------:R-:W-:Y:S01]  /*0460*/  MOV R88, UR4 ;  /* 0x0000000400587c02 */ /* 0x000fe20008000f00 */
[----:B------:R-:W-:Y:S06]  /*0470*/  BRA.U !UP4, `(.L_x_8) ;  /* 0x000000010c207547 */ /* 0x000fec000b800000 */
[----:B------:R-:W-:Y:S01]  /*0480*/  UISETP.NE.U32.AND UP1, UPT, UR8, URZ, UPT ;  /* 0x000000ff0800728c */ /* 0x000fe2000bf25070 */
[----:B-----5:R-:W-:Y:S01]  /*0490*/  FSETP.NEU.AND P0, PT, R39, RZ, PT ;  /* 0x000000ff2700720b */ /* 0x020fe20003f0d000 */
[----:B------:R-:W-:Y:S02]  /*04a0*/  USEL UR4, URZ, 0xffffffff, UP2 ;  /* 0xffffffffff047887 */ /* 0x000fe40009000000 */
[----:B------:R-:W-:-:S10]  /*04b0*/  UISETP.NE.AND.EX UP1, UPT, UR9, URZ, UPT, UP1 ;  /* 0x000000ff0900728c */ /* 0x000fd4000bf25310 */
[----:B------:R-:W-:Y:S01]  /*04c0*/  VOTEU.ANY UP0, P0 ;  /* 0x0000000000ff7886 */ /* 0x000fe20000000100 */
[----:B------:R-:W-:-:S04]  /*04d0*/  @!UP1 USEL UR4, URZ, 0xffffffff, UP0 ;  /* 0xffffffffff049887 */ /* 0x000fc80008000000 */
[----:B------:R-:W-:-:S04]  /*04e0*/  ULOP3.LUT UR4, UR4, 0x1, URZ, 0xc0, !UPT ;  /* 0x0000000104047892 */ /* 0x000fc8000f8ec0ff */
[----:B------:R-:W-:-:S11]  /*04f0*/  UISETP.NE.U32.AND UP3, UPT, UR4, 0x1, UPT ;  /* 0x000000010400788c */ /* 0x000fd6000bf65070 */
.L_x_8:
[----:B-12---:R-:W1:Y:S02]  /*0500*/  SHFL.IDX PT, R2, R85, RZ, 0x1f ;  /* 0x00001fff55027589 */ /* 0x006e6400000e0000 */
[----:B-1----:R-:W-:-:S13]  /*0510*/  ISETP.NE.AND P0, PT, R2, RZ, PT ;  /* 0x000000ff0200720c */ /* 0x002fda0003f05270 */
[----:B------:R-:W-:Y:S05]  /*0520*/  @P0 BRA `(.L_x_9) ;  /* 0x00000004001c0947 */ /* 0x000fea0003800000 */
[----:B------:R-:W-:Y:S01]  /*0530*/  ELECT P0, URZ, PT ;  /* 0x0000000000ff782f */ /* 0x000fe20003800000 */
[----:B------:R-:W-:-:S12]  /*0540*/  BSSY.RECONVERGENT B0, `(.L_x_9) ;  /* 0x0000045000007945 */ /* 0x000fd80003800200 */
[----:B------:R-:W-:Y:S05]  /*0550*/  @!P0 BRA `(.L_x_10) ;  /* 0x00000004000c8947 */ /* 0x000fea0003800000 */
[----:B------:R-:W1:Y:S01]  /*0560*/  S2UR UR4, SR_CgaCtaId ;  /* 0x00000000000479c3 */ /* 0x000e620000008800 */
[----:B------:R-:W-:Y:S01]  /*0570*/  UMOV UR5, 0x400 ;  /* 0x0000040000057882 */ /* 0x000fe20000000000 */
[----:B------:R-:W-:Y:S01]  /*0580*/  UMOV UR8, 0x1 ;  /* 0x0000000100087882 */ /* 0x000fe20000000000 */
[----:B------:R-:W-:Y:S01]  /*0590*/  UMOV UR6, 0x2 ;  /* 0x0000000200067882 */ /* 0x000fe20000000000 */
[----:B------:R-:W-:-:S04]  /*05a0*/  UIADD3 UR8, UPT, UPT, -UR8, 0x100000, URZ ;  /* 0x0010000008087890 */ /* 0x000fc8000fffe1ff */
[----:B------:R-:W-:Y:S02]  /*05b0*/  USHF.L.U32 UR9, UR8, 0xb, URZ ;  /* 0x0000000b08097899 */ /* 0x000fe400080006ff */
[----:B------:R-:W-:Y:S02]  /*05c0*/  USHF.L.U32 UR8, UR8, 0x1, URZ ;  /* 0x0000000108087899 */ /* 0x000fe400080006ff */
[----:B------:R-:W-:-:S04]  /*05d0*/  UIADD3 UR6, UPT, UPT, -UR6, 0x100000, URZ ;  /* 0x0010000006067890 */ /* 0x000fc8000fffe1ff */
[----:B------:R-:W-:Y:S02]  /*05e0*/  USHF.L.U32 UR7, UR6, 0xb, URZ ;  /* 0x0000000b06077899 */ /* 0x000fe400080006ff */
[----:B------:R-:W-:Y:S02]  /*05f0*/  USHF.L.U32 UR6, UR6, 0x1, URZ ;  /* 0x0000000106067899 */ /* 0x000fe400080006ff */
[----:B-1----:R-:W-:Y:S01]  /*0600*/  ULEA UR4, UR4, UR5, 0x18 ;  /* 0x0000000504047291 */ /* 0x002fe2000f8ec0ff */
[----:B------:R-:W1:Y:S11]  /*0610*/  FENCE.VIEW.ASYNC.S ;  /* 0x00000000000073c6 */ /* 0x000e760000000000 */
[----:B-1----:R1:W2:Y:S01]  /*0620*/  SYNCS.EXCH.64 URZ, [UR4], UR8 ;  /* 0x0000000804ff75b2 */ /* 0x0022a20008000100 */
[----:B------:R1:W3:Y:S01]  /*0630*/  SYNCS.EXCH.64 URZ, [UR4+0xd8], UR6 ;  /* 0x0000d80604ff75b2 */ /* 0x0002e20008000100 */
[----:B------:R1:W4:Y:S01]  /*0640*/  SYNCS.EXCH.64 URZ, [UR4+0x8], UR8 ;  /* 0x0000080804ff75b2 */ /* 0x0003220008000100 */
[----:B------:R1:W1:Y:S01]  /*0650*/  SYNCS.EXCH.64 URZ, [UR4+0xe0], UR6 ;  /* 0x0000e00604ff75b2 */ /* 0x0002620008000100 */
        /* <DEDUP_REMOVED lines=50> */
[----:B--234-:R-:W-:Y:S01]  /*0980*/  NOP ;  /* 0x0000000000007918 */ /* 0x01cfe20000000000 */
.L_x_10:
[----:B-1----:R-:W-:Y:S05]  /*0990*/  BSYNC.RECONVERGENT B0 ;  /* 0x0000000000007941 */ /* 0x002fea0003800200 */
.L_x_9:
[----:B------:R-:W1:Y:S01]  /*09a0*/  SHFL.IDX PT, R2, R85, RZ, 0x1f ;  /* 0x00001fff55027589 */ /* 0x000e6200000e0000 */
[----:B------:R-:W-:Y:S01]  /*09b0*/  NOP ;  /* 0x0000000000007918 */ /* 0x000fe20000000000 */
[----:B-1----:R-:W-:-:S13]  /*09c0*/  ISETP.NE.AND P0, PT, R2, 0x1, PT ;  /* 0x000000010200780c */ /* 0x002fda0003f05270 */
[----:B------:R-:W-:Y:S05]  /*09d0*/  @P0 BRA `(.L_x_11) ;  /* 0x0000000000400947 */ /* 0x000fea0003800000 */
        /* <DEDUP_REMOVED lines=9> */
[----:B------:R-:W-:Y:S01]  /*0a70*/  USHF.L.U32 UR6, UR6, 0x1, URZ ;  /* 0x0000000106067899 */ /* 0x000fe200080006ff */
[----:B------:R-:W-:Y:S01]  /*0a80*/  ELECT P0, URZ, PT ;  /* 0x0000000000ff782f */ /* 0x000fe20003800000 */
[----:B-1----:R-:W-:Y:S01]  /*0a90*/  ULEA UR4, UR4, UR5, 0x18 ;  /* 0x0000000504047291 */ /* 0x002fe2000f8ec0ff */
[----:B------:R-:W1:Y:S11]  /*0aa0*/  FENCE.VIEW.ASYNC.S ;  /* 0x00000000000073c6 */ /* 0x000e760000000000 */
[----:B-1----:R1:W2:Y:S01]  /*0ab0*/  SYNCS.EXCH.64 URZ, [UR4+0x1b0], UR8 ;  /* 0x0001b00804ff75b2 */ /* 0x0022a20008000100 */
[----:B------:R1:W3:Y:S01]  /*0ac0*/  SYNCS.EXCH.64 URZ, [UR4+0x1b8], UR6 ;  /* 0x0001b80604ff75b2 */ /* 0x0002e20008000100 */
[----:B------:R-:W-:Y:S01]  /*0ad0*/  NOP ;  /* 0x0000000000007918 */ /* 0x000fe20000000000 */
.L_x_11:
[----:B------:R-:W4:Y:S01]  /*0ae0*/  SHFL.IDX PT, R2, R85, RZ, 0x1f ;  /* 0x00001fff55027589 */ /* 0x000f2200000e0000 */
[----:B------:R-:W-:Y:S01]  /*0af0*/  NOP ;  /* 0x0000000000007918 */ /* 0x000fe20000000000 */
[----:B----4-:R-:W-:-:S13]  /*0b00*/  ISETP.NE.AND P0, PT, R2, 0x3, PT ;  /* 0x000000030200780c */ /* 0x010fda0003f05270 */
[----:B------:R-:W-:Y:S05]  /*0b10*/  @P0 BRA `(.L_x_12) ;  /* 0x0000000000300947 */ /* 0x000fea0003800000 */
[----:B-1----:R-:W1:Y:S01]  /*0b20*/  S2UR UR4, SR_CgaCtaId ;  /* 0x00000000000479c3 */ /* 0x002e620000008800 */
[----:B------:R-:W-:Y:S01]  /*0b30*/  UMOV UR6, 0x400 ;  /* 0x0000040000067882 */ /* 0x000fe20000000000 */
[----:B------:R-:W-:Y:S01]  /*0b40*/  UMOV UR5, 0x20 ;  /* 0x0000002000057882 */ /* 0x000fe20000000000 */
[----:B------:R-:W-:Y:S01]  /*0b50*/  ELECT P0, URZ, PT ;  /* 0x0000000000ff782f */ /* 0x000fe20003800000 */
[----:B-1----:R-:W-:Y:S02]  /*0b60*/  ULEA UR6, UR4, UR6, 0x18 ;  /* 0x0000000604067291 */ /* 0x002fe4000f8ec0ff */
[----:B------:R-:W-:-:S04]  /*0b70*/  UIADD3 UR4, UPT, UPT, -UR5, 0x100000, URZ ;  /* 0x0010000005047890 */ /* 0x000fc8000fffe1ff */
[----:B------:R-:W-:Y:S02]  /*0b80*/  USHF.L.U32 UR5, UR4, 0xb, URZ ;  /* 0x0000000b04057899 */ /* 0x000fe400080006ff */
[----:B------:R-:W-:Y:S01]  /*0b90*/  USHF.L.U32 UR4, UR4, 0x1, URZ ;  /* 0x0000000104047899 */ /* 0x000fe200080006ff */
[----:B------:R-:W1:Y:S11]  /*0ba0*/  FENCE.VIEW.ASYNC.S ;  /* 0x00000000000073c6 */ /* 0x000e760000000000 */
[----:B-1----:R4:W1:Y:S01]  /*0bb0*/  SYNCS.EXCH.64 URZ, [UR6+0x1c0], UR4 ;  /* 0x0001c00406ff75b2 */ /* 0x0028620008000100 */
[----:B------:R4:W1:Y:S02]  /*0bc0*/  SYNCS.EXCH.64 URZ, [UR6+0x1c8], UR4 ;  /* 0x0001c80406ff75b2 */ /* 0x0008640008000100 */
[----:B----4-:R-:W-:Y:S01]  /*0bd0*/  NOP ;  /* 0x0000000000007918 */ /* 0x010fe20000000000 */
.L_x_12:
[----:B------:R-:W4:Y:S01]  /*0be0*/  SHFL.IDX PT, R2, R85, RZ, 0x1f ;  /* 0x00001fff55027589 */ /* 0x000f2200000e0000 */
[----:B------:R-:W-:Y:S01]  /*0bf0*/  NOP ;  /* 0x0000000000007918 */ /* 0x000fe20000000000 */
[----:B----4-:R-:W-:-:S13]  /*0c00*/  ISETP.NE.AND P0, PT, R2, 0x4, PT ;  /* 0x000000040200780c */ /* 0x010fda0003f05270 */
[----:B------:R-:W-:Y:S05]  /*0c10*/  @P0 BRA `(.L_x_13) ;  /* 0x0000000000440947 */ /* 0x000fea0003800000 */
[----:B-1----:R-:W1:Y:S01]  /*0c20*/  S2UR UR6, SR_CgaCtaId ;  /* 0x00000000000679c3 */ /* 0x002e620000008800 */
[----:B------:R-:W-:Y:S01]  /*0c30*/  UMOV UR4, 0x1e0 ;  /* 0x000001e000047882 */ /* 0x000fe20000000000 */
[----:B------:R-:W-:Y:S01]  /*0c40*/  UMOV UR5, 0x400 ;  /* 0x0000040000057882 */ /* 0x000fe20000000000 */
[----:B------:R-:W-:Y:S01]  /*0c50*/  USEL UR4, UR4, 0x1a0, UP3 ;  /* 0x000001a004047887 */ /* 0x000fe20009800000 */
[----:B------:R-:W-:Y:S01]  /*0c60*/  UMOV UR8, 0x1 ;  /* 0x0000000100087882 */ /* 0x000fe20000000000 */
[----:B------:R-:W-:Y:S01]  /*0c70*/  ELECT P0, URZ, PT ;  /* 0x0000000000ff782f */ /* 0x000fe20003800000 */
[----:B------:R-:W-:-:S04]  /*0c80*/  UIADD3 UR8, UPT, UPT, -UR8, 0x100000, URZ ;  /* 0x0010000008087890 */ /* 0x000fc8000fffe1ff */
[----:B------:R-:W-:Y:S02]  /*0c90*/  USHF.L.U32 UR9, UR8, 0xb, URZ ;  /* 0x0000000b08097899 */ /* 0x000fe400080006ff */
[----:B------:R-:W-:Y:S02]  /*0ca0*/  USHF.L.U32 UR8, UR8, 0x1, URZ ;  /* 0x0000000108087899 */ /* 0x000fe400080006ff */
[----:B-1----:R-:W-:Y:S02]  /*0cb0*/  ULEA UR6, UR6, UR5, 0x18 ;  /* 0x0000000506067291 */ /* 0x002fe4000f8ec0ff */
[----:B------:R-:W-:-:S04]  /*0cc0*/  UIADD3 UR4, UPT, UPT, -UR4, 0x100000, URZ ;  /* 0x0010000004047890 */ /* 0x000fc8000fffe1ff */
[----:B------:R-:W-:Y:S02]  /*0cd0*/  USHF.L.U32 UR5, UR4, 0xb, URZ ;  /* 0x0000000b04057899 */ /* 0x000fe400080006ff */
[----:B------:R-:W-:Y:S01]  /*0ce0*/  USHF.L.U32 UR4, UR4, 0x1, URZ ;  /* 0x0000000104047899 */ /* 0x000fe200080006ff */
[----:B------:R-:W1:Y:S03]  /*0cf0*/  FENCE.VIEW.ASYNC.S ;  /* 0x00000000000073c6 */ /* 0x000e660000000000 */
[----:B-1----:R4:W1:Y:S08]  /*0d00*/  SYNCS.EXCH.64 URZ, [UR6+0x1d0], UR8 ;  /* 0x0001d00806ff75b2 */ /* 0x0028700008000100 */
[----:B------:R4:W1:Y:S02]  /*0d10*/  SYNCS.EXCH.64 URZ, [UR6+0x1d8], UR4 ;  /* 0x0001d80406ff75b2 */ /* 0x0008640008000100 */
[----:B----4-:R-:W-:Y:S01]  /*0d20*/  NOP ;  /* 0x0000000000007918 */ /* 0x010fe20000000000 */
.L_x_13:
[----:B------:R-:W4:Y:S01]  /*0d30*/  SHFL.IDX PT, R2, R85, RZ, 0x1f ;  /* 0x00001fff55027589 */ /* 0x000f2200000e0000 */
[----:B------:R-:W-:Y:S01]  /*0d40*/  NOP ;  /* 0x0000000000007918 */ /* 0x000fe20000000000 */
[----:B----4-:R-:W-:-:S13]  /*0d50*/  ISETP.NE.AND P0, PT, R2, 0x5, PT ;  /* 0x000000050200780c */ /* 0x010fda0003f05270 */
[----:B------:R-:W-:Y:S05]  /*0d60*/  @P0 BRA `(.L_x_14) ;  /* 0x0000000000480947 */ /* 0x000fea0003800000 */
[----:B------:R-:W4:Y:S01]  /*0d70*/  S2UR UR5, SR_CgaCtaId ;  /* 0x00000000000579c3 */ /* 0x000f220000008800 */
[----:B-1----:R-:W-:Y:S01]  /*0d80*/  UMOV UR4, 0x400 ;  /* 0x0000040000047882 */ /* 0x002fe20000000000 */
        /* <DEDUP_REMOVED lines=9> */
[----:B----4-:R-:W-:Y:S01]  /*0e20*/  ULEA UR4, UR5, UR4, 0x18 ;  /* 0x0000000405047291 */ /* 0x010fe2000f8ec0ff */
[----:B------:R-:W1:Y:S11]  /*0e30*/  FENCE.VIEW.ASYNC.S ;  /* 0x00000000000073c6 */ /* 0x000e760000000000 */
[----:B-1----:R4:W1:Y:S01]  /*0e40*/  SYNCS.EXCH.64 URZ, [UR4+0x1e0], UR8 ;  /* 0x0001e00804ff75b2 */ /* 0x0028620008000100 */
[----:B------:R4:W1:Y:S01]  /*0e50*/  SYNCS.EXCH.64 URZ, [UR4+0x1f0], UR6 ;  /* 0x0001f00604ff75b2 */ /* 0x0008620008000100 */
[----:B------:R4:W1:Y:S01]  /*0e60*/  SYNCS.EXCH.64 URZ, [UR4+0x1e8], UR8 ;  /* 0x0001e80804ff75b2 */ /* 0x0008620008000100 */
[----:B------:R4:W1:Y:S02]  /*0e70*/  SYNCS.EXCH.64 URZ, [UR4+0x1f8], UR6 ;  /* 0x0001f80604ff75b2 */ /* 0x0008640008000100 */
[----:B----4-:R-:W-:Y:S01]  /*0e80*/  NOP ;  /* 0x0000000000007918 */ /* 0x010fe20000000000 */
.L_x_14:
[----:B-1----:R-:W1:Y:S01]  /*0e90*/  LDCU UR4, c[0x0][0x36c] ;  /* 0x00006d80ff0477ac */ /* 0x002e620008000800 */
[----:B------:R-:W-:Y:S01]  /*0ea0*/  ISETP.NE.OR P3, PT, R0, 0x2, !P3 ;  /* 0x000000020000780c */ /* 0x000fe20005f65670 */
[----:B------:R-:W-:Y:S01]  /*0eb0*/  NOP ;  /* 0x0000000000007918 */ /* 0x000fe20000000000 */
[----:B------:R-:W-:Y:S01]  /*0ec0*/  LOP3.LUT R0, R78, 0x1f, RZ, 0xc0, !PT ;  /* 0x0000001f4e007812 */ /* 0x000fe200078ec0ff */
[----:B------:R-:W-:Y:S02]  /*0ed0*/  UISETP.NE.AND UP6, UPT, UR18, 0x2, UPT ;  /* 0x000000021200788c */ /* 0x000fe4000bfc5270 */
[----:B------:R-:W-:Y:S02]  /*0ee0*/  UISETP.NE.AND UP4, UPT, UR18, URZ, UPT ;  /* 0x000000ff1200728c */ /* 0x000fe4000bf85270 */
[----:B-1----:R-:W-:-:S09]  /*0ef0*/  UISETP.EQ.U32.AND UP5, UPT, UR4, 0x1, UPT ;  /* 0x000000010400788c */ /* 0x002fd2000bfa2070 */
[----:B------:R-:W-:Y:S05]  /*0f00*/  BRA.U !UP5, `(.L_x_15) ;  /* 0x000000010d087547 */ /* 0x000fea000b800000 */
[----:B--23--:R-:W-:Y:S01]  /*0f10*/  UCGABAR_ARV ;  /* 0x00000000000079c7 */ /* 0x00cfe20008000000 */
[----:B------:R-:W-:Y:S05]  /*0f20*/  BRA `(.L_x_16) ;  /* 0x0000000000047947 */ /* 0x000fea0003800000 */
.L_x_15:
[----:B--23--:R-:W-:Y:S01]  /*0f30*/  NOP ;  /* 0x0000000000007918 */ /* 0x00cfe20000000000 */
.L_x_16:
[----:B------:R-:W1:Y:S01]  /*0f40*/  S2R R4, SR_CTAID.Y ;  /* 0x0000000000047919 */ /* 0x000e620000002600 */
[----:B------:R-:W2:Y:S01]  /*0f50*/  S2UR UR46, SR_CTAID.X ;  /* 0x00000000002e79c3 */ /* 0x000ea20000002500 */
[----:B------:R-:W-:-:S05]  /*0f60*/  CS2R.32 R77, SR_CgaSize ;  /* 0x00000000004d7805 */ /* 0x000fca0000008a00 */
[----:B------:R-:W-:-:S05]  /*0f70*/  IMAD R77, R77, -0xa0, RZ ;  /* 0xffffff604d4d7824 */ /* 0x000fca00078e02ff */
[----:B------:R-:W-:-:S14]  /*0f80*/  R2UR UR5, R77 ;  /* 0x000000004d0572ca */ /* 0x000fdc00000e0000 */
[----:B------:R-:W3:Y:S01]  /*0f90*/  LDCU UR5, c[0x0][UR5+0x2b0] ;  /* 0x00005600050577ac */ /* 0x000ee20008000800 */
[----:B------:R-:W-:-:S05]  /*0fa0*/  CS2R.32 R77, SR_CgaSize ;  /* 0x00000000004d7805 */ /* 0x000fca0000008a00 */
[----:B------:R-:W-:-:S05]  /*0fb0*/  IMAD R77, R77, -0xa0, RZ ;  /* 0xffffff604d4d7824 */ /* 0x000fca00078e02ff */
[----:B------:R-:W-:-:S14]  /*0fc0*/  R2UR UR4, R77 ;  /* 0x000000004d0472ca */ /* 0x000fdc00000e0000 */
[----:B------:R-:W4:Y:S01]  /*0fd0*/  LDCU UR4, c[0x0][UR4+0x2b4] ;  /* 0x00005680040477ac */ /* 0x000f220008000800 */
[----:B------:R-:W-:-:S05]  /*0fe0*/  CS2R.32 R2, SR_CgaSize ;  /* 0x0000000000027805 */ /* 0x000fca0000008a00 */
[----:B------:R-:W-:-:S06]  /*0ff0*/  IMAD R2, R2, -0xa0, RZ ;  /* 0xffffff6002027824 */ /* 0x000fcc00078e02ff */
[----:B------:R-:W4:Y:S01]  /*1000*/  LDC R2, c[0x0][R2+0x2a0] ;  /* 0x0000a80002027b82 */ /* 0x000f220000000800 */
[----:B------:R-:W1:Y:S01]  /*1010*/  LDCU UR19, c[0x0][0xc24] ;  /* 0x00018480ff1377ac */ /* 0x000e620008000800 */
[----:B------:R-:W1:Y:S06]  /*1020*/  LDCU UR39, c[0x0][0xc24] ;  /* 0x00018480ff2777ac */ /* 0x000e6c0008000800 */
[----:B------:R-:W4:Y:S01]  /*1030*/  S2UR UR6, SR_CgaCtaId ;  /* 0x00000000000679c3 */ /* 0x000f220000008800 */
[----:B------:R-:W4:Y:S01]  /*1040*/  LDCU UR22, c[0x0][0xc30] ;  /* 0x00018600ff1677ac */ /* 0x000f220008000800 */
[----:B--2---:R-:W-:-:S02]  /*1050*/  I2FP.F32.U32 R77, UR46 ;  /* 0x0000002e004d7c45 */ /* 0x004fc40008201000 */
[----:B------:R-:W-:-:S05]  /*1060*/  CS2R.32 R3, SR_CgaSize ;  /* 0x0000000000037805 */ /* 0x000fca0000008a00 */
[----:B------:R-:W-:-:S06]  /*1070*/  IMAD R3, R3, -0xa0, RZ ;  /* 0xffffff6003037824 */ /* 0x000fcc00078e02ff */
[----:B------:R-:W2:Y:S01]  /*1080*/  LDC R3, c[0x0][R3+0x2a4] ;  /* 0x0000a90003037b82 */ /* 0x000ea20000000800 */
[----:B-1----:R-:W-:Y:S01]  /*1090*/  UISETP.GE.AND UP0, UPT, UR19, 0x1, UPT ;  /* 0x000000011300788c */ /* 0x002fe2000bf06270 */
[----:B---3--:R-:W-:Y:S01]  /*10a0*/  FMUL R77, R77, UR5 ;  /* 0x000000054d4d7c20 */ /* 0x008fe20008400000 */
[----:B------:R-:W-:-:S05]  /*10b0*/  I2FP.F32.U32 R76, R4 ;  /* 0x00000004004c7245 */ /* 0x000fca0000201000 */
[----:B------:R-:W1:Y:S01]  /*10c0*/  S2UR UR44, SR_CTAID.Z ;  /* 0x00000000002c79c3 */ /* 0x000e620000002700 */
[----:B------:R-:W3:Y:S01]  /*10d0*/  F2I.U32.TRUNC.NTZ R77, R77 ;  /* 0x0000004d004d7305 */ /* 0x000ee2000020f000 */
[----:B----4-:R-:W-:Y:S01]  /*10e0*/  FMUL R76, R76, UR4 ;  /* 0x000000044c4c7c20 */ /* 0x010fe20008400000 */
[----:B------:R-:W-:-:S05]  /*10f0*/  USHF.L.U32 UR42, UR6, 0xb, URZ ;  /* 0x0000000b062a7899 */ /* 0x000fca00080006ff */
[----:B------:R-:W4:Y:S01]  /*1100*/  S2UR UR47, SR_CTAID.Y ;  /* 0x00000000002f79c3 */ /* 0x000f220000002600 */
[----:B------:R-:W-:Y:S01]  /*1110*/  USHF.L.U32 UR38, UR6, 0x5, URZ ;  /* 0x0000000506267899 */ /* 0x000fe200080006ff */
[----:B------:R-:W1:Y:S01]  /*1120*/  F2I.U32.TRUNC.NTZ R76, R76 ;  /* 0x0000004c004c7305 */ /* 0x000e62000020f000 */
[----:B------:R-:W-:Y:S02]  /*1130*/  ULOP3.LUT UR42, UR42, 0x800, URZ, 0xc0, !UPT ;  /* 0x000008002a2a7892 */ /* 0x000fe4000f8ec0ff */
[----:B------:R-:W-:Y:S01]  /*1140*/  ULOP3.LUT UR38, UR38, 0x20, URZ, 0xc0, !UPT ;  /* 0x0000002026267892 */ /* 0x000fe2000f8ec0ff */
[----:B---3--:R-:W-:-:S05]  /*1150*/  IADD3 R77, PT, PT, -R77, RZ, RZ ;  /* 0x000000ff4d4d7210 */ /* 0x008fca0007ffe1ff */
[----:B------:R-:W-:Y:S01]  /*1160*/  IMAD R77, R2, R77, UR46 ;  /* 0x0000002e024d7e24 */ /* 0x000fe2000f8e024d */
[----:B------:R-:W-:Y:S02]  /*1170*/  PRMT R2, RZ, 0x7610, R2 ;  /* 0x00007610ff027816 */ /* 0x000fe40000000002 */
[----:B-1----:R-:W-:-:S05]  /*1180*/  IADD3 R76, PT, PT, -R76, RZ, RZ ;  /* 0x000000ff4c4c7210 */ /* 0x002fca0007ffe1ff */
[----:B--2---:R-:W-:Y:S01]  /*1190*/  IMAD R76, R3, R76, R4 ;  /* 0x0000004c034c7224 */ /* 0x004fe200078e0204 */
[----:B----4-:R-:W-:Y:S06]  /*11a0*/  BRA.U UP4, `(.L_x_17) ;  /* 0x0000000104207547 */ /* 0x010fec000b800000 */
[C---:B------:R-:W-:Y:S02]  /*11b0*/  ISETP.NE.AND P2, PT, R76.reuse, RZ, PT ;  /* 0x000000ff4c00720c */ /* 0x040fe40003f45270 */
[----:B------:R-:W-:Y:S02]  /*11c0*/  ISETP.NE.AND P0, PT, R76, RZ, PT ;  /* 0x000000ff4c00720c */ /* 0x000fe40003f05270 */
[C---:B------:R-:W-:Y:S02]  /*11d0*/  ISETP.NE.AND P1, PT, R77.reuse, 0x1, PT ;  /* 0x000000014d00780c */ /* 0x040fe40003f25270 */
[----:B------:R-:W-:Y:S02]  /*11e0*/  SEL R2, RZ, 0x2, P2 ;  /* 0x00000002ff027807 */ /* 0x000fe40001000000 */
[----:B------:R-:W-:Y:S02]  /*11f0*/  ISETP.EQ.OR P0, PT, R77, RZ, !P0 ;  /* 0x000000ff4d00720c */ /* 0x000fe40004702670 */
[----:B------:R-:W-:-:S02]  /*1200*/  SEL R2, R2, 0x2, P1 ;  /* 0x0000000202027807 */ /* 0x000fc40000800000 */
[----:B------:R-:W-:-:S05]  /*1210*/  SEL R3, RZ, 0x1, !P0 ;  /* 0x00000001ff037807 */ /* 0x000fca0004000000 */
[----:B------:R-:W-:Y:S02]  /*1220*/  IMAD.IADD R2, R3, 0x1, R2 ;  /* 0x0000000103027824 */ /* 0x000fe400078e0202 */
.L_x_17:
[----:B------:R-:W-:Y:S05]  /*1230*/  BRA.U !UP0, `(.L_x_18) ;  /* 0x0000000108d07547 */ /* 0x000fea000b800000 */
[----:B------:R-:W1:Y:S01]  /*1240*/  LDCU UR20, c[0x0][0xc0c] ;  /* 0x00018180ff1477ac */ /* 0x000e620008000800 */
[----:B------:R-:W2:Y:S01]  /*1250*/  LDCU.128 UR12, c[0x0][0xc10] ;  /* 0x00018200ff0c77ac */ /* 0x000ea20008000c00 */
[----:B------:R-:W3:Y:S01]  /*1260*/  LDCU UR6, c[0x0][0x370] ;  /* 0x00006e00ff0677ac */ /* 0x000ee20008000800 */
[----:B------:R-:W4:Y:S01]  /*1270*/  LDCU UR7, c[0x0][0x374] ;  /* 0x00006e80ff0777ac */ /* 0x000f220008000800 */
[----:B------:R-:W4:Y:S01]  /*1280*/  LDCU UR21, c[0x0][0xc20] ;  /* 0x00018400ff1577ac */ /* 0x000f220008000800 */
[----:B-1----:R-:W-:Y:S02]  /*1290*/  UISETP.NE.AND UP0, UPT, UR20, 0x1, UPT ;  /* 0x000000011400788c */ /* 0x002fe4000bf05270 */
[----:B--2---:R-:W-:Y:S01]  /*12a0*/  UIMAD.WIDE.U32 UR4, UR46, UR12, URZ ;  /* 0x0000000c2e0472a5 */ /* 0x004fe2000f8e00ff */
[----:B------:R-:W1:Y:S01]  /*12b0*/  LDCU.64 UR8, c[0x0][0xc28] ;  /* 0x00018500ff0877ac */ /* 0x000e620008000a00 */
[----:B---3--:R-:W-:Y:S02]  /*12c0*/  UIMAD.WIDE.U32 UR10, UR6, UR12, URZ ;  /* 0x0000000c060a72a5 */ /* 0x008fe4000f8e00ff */
[----:B------:R-:W-:-:S02]  /*12d0*/  USHF.R.U32.HI UR5, URZ, UR13, UR5 ;  /* 0x0000000dff057299 */ /* 0x000fc40008011605 */
[----:B------:R-:W-:Y:S02]  /*12e0*/  UISETP.NE.AND UP1, UPT, UR19, 0x1, UPT ;  /* 0x000000011300788c */ /* 0x000fe4000bf25270 */
[----:B------:R-:W-:Y:S01]  /*12f0*/  USEL UR5, UR46, UR5, !UP0 ;  /* 0x000000052e057287 */ /* 0x000fe2000c000000 */
[----:B------:R-:W-:Y:S01]  /*1300*/  UMOV UR10, UR11 ;  /* 0x0000000b000a7c82 */ /* 0x000fe20008000000 */
[----:B------:R-:W-:Y:S02]  /*1310*/  UIMAD.WIDE.U32 UR16, UR47, UR15, URZ ;  /* 0x0000000f2f1072a5 */ /* 0x000fe4000f8e00ff */
[----:B------:R-:W-:Y:S02]  /*1320*/  @UP0 USHF.R.U32.HI UR6, URZ, UR13, UR10 ;  /* 0x0000000dff060299 */ /* 0x000fe4000801160a */
[----:B------:R-:W-:Y:S02]  /*1330*/  UISETP.NE.AND UP0, UPT, UR14, 0x1, UPT ;  /* 0x000000010e00788c */ /* 0x000fe4000bf05270 */
[----:B----4-:R-:W-:-:S02]  /*1340*/  UIMAD.WIDE.U32 UR10, UR7, UR15, URZ ;  /* 0x0000000f070a72a5 */ /* 0x010fc4000f8e00ff */
[----:B-1----:R-:W-:Y:S01]  /*1350*/  UIMAD.WIDE.U32 UR12, UR6, UR8, URZ ;  /* 0x00000008060c72a5 */ /* 0x002fe2000f8e00ff */
[----:B------:R-:W-:Y:S02]  /*1360*/  UMOV UR4, UR17 ;  /* 0x0000001100047c82 */ /* 0x000fe40008000000 */
[----:B------:R-:W-:Y:S02]  /*1370*/  USHF.R.U32.HI UR4, URZ, UR21, UR4 ;  /* 0x00000015ff047299 */ /* 0x000fe40008011604 */
[----:B------:R-:W-:Y:S02]  /*1380*/  UMOV UR10, UR11 ;  /* 0x0000000b000a7c82 */ /* 0x000fe40008000000 */
[----:B------:R-:W-:Y:S01]  /*1390*/  UMOV UR12, UR13 ;  /* 0x0000000d000c7c82 */ /* 0x000fe20008000000 */
[----:B------:R-:W-:Y:S02]  /*13a0*/  @UP0 USHF.R.U32.HI UR7, URZ, UR21, UR10 ;  /* 0x00000015ff070299 */ /* 0x000fe4000801160a */
[----:B------:R-:W-:-:S02]  /*13b0*/  USEL UR4, UR47, UR4, !UP0 ;  /* 0x000000042f047287 */ /* 0x000fc4000c000000 */
[----:B------:R-:W-:Y:S02]  /*13c0*/  UIMAD.WIDE.U32 UR10, UR7, UR8, URZ ;  /* 0x00000008070a72a5 */ /* 0x000fe4000f8e00ff */
[----:B------:R-:W-:Y:S02]  /*13d0*/  @UP1 USHF.R.U32.HI UR6, URZ, UR9, UR12 ;  /* 0x00000009ff061299 */ /* 0x000fe4000801160c */
[----:B------:R-:W-:-:S03]  /*13e0*/  UIMAD.WIDE.U32 UR12, UR4, UR8, URZ ;  /* 0x00000008040c72a5 */ /* 0x000fc6000f8e00ff */
[----:B------:R-:W-:Y:S02]  /*13f0*/  UMOV UR10, UR11 ;  /* 0x0000000b000a7c82 */ /* 0x000fe40008000000 */
[----:B------:R-:W-:Y:S02]  /*1400*/  @UP1 USHF.R.U32.HI UR7, URZ, UR9, UR10 ;  /* 0x00000009ff071299 */ /* 0x000fe4000801160a */
[----:B------:R-:W-:Y:S02]  /*1410*/  UIMAD UR10, UR6, UR19, URZ ;  /* 0x00000013060a72a4 */ /* 0x000fe4000f8e02ff */
[----:B------:R-:W-:-:S04]  /*1420*/  UIMAD UR7, UR7, UR19, URZ ;  /* 0x00000013070772a4 */ /* 0x000fc8000f8e02ff */
[----:B------:R-:W-:-:S03]  /*1430*/  UISETP.GE.AND UP0, UPT, UR4, UR7, UPT ;  /* 0x000000070400728c */ /* 0x000fc6000bf06270 */
[----:B------:R-:W-:Y:S01]  /*1440*/  UMOV UR7, UR13 ;  /* 0x0000000d00077c82 */ /* 0x000fe20008000000 */
[----:B------:R-:W-:Y:S02]  /*1450*/  UISETP.GE.OR UP0, UPT, UR5, UR10, UP0 ;  /* 0x0000000a0500728c */ /* 0x000fe40008706670 */
[----:B------:R-:W-:Y:S02]  /*1460*/  UIMAD.WIDE.U32 UR10, UR5, UR8, URZ ;  /* 0x00000008050a72a5 */ /* 0x000fe4000f8e00ff */
[----:B------:R-:W-:Y:S02]  /*1470*/  USHF.R.U32.HI UR7, URZ, UR9, UR7 ;  /* 0x00000009ff077299 */ /* 0x000fe40008011607 */
[----:B------:R-:W-:Y:S02]  /*1480*/  UIADD3 UR10, UPT, UPT, -UR4, URZ, URZ ;  /* 0x000000ff040a7290 */ /* 0x000fe4000fffe1ff */
[----:B------:R-:W-:Y:S02]  /*1490*/  USEL UR7, UR4, UR7, !UP1 ;  /* 0x0000000704077287 */ /* 0x000fe4000c800000 */
[----:B------:R-:W-:Y:S01]  /*14a0*/  UIMAD UR10, UR14, UR10, UR47 ;  /* 0x0000000a0e0a72a4 */ /* 0x000fe2000f8e022f */
[----:B------:R-:W-:Y:S01]  /*14b0*/  @!UP0 UMOV UR8, UR11 ;  /* 0x0000000b00088c82 */ /* 0x000fe20008000000 */
[----:B------:R-:W-:-:S02]  /*14c0*/  UIADD3 UR11, UPT, UPT, -UR5, URZ, URZ ;  /* 0x000000ff050b7290 */ /* 0x000fc4000fffe1ff */
[----:B------:R-:W-:Y:S02]  /*14d0*/  @!UP0 USHF.R.U32.HI UR8, URZ, UR9, UR8 ;  /* 0x00000009ff088299 */ /* 0x000fe40008011608 */
[----:B------:R-:W-:Y:S02]  /*14e0*/  UIADD3 UR9, UPT, UPT, -UR7, URZ, URZ ;  /* 0x000000ff07097290 */ /* 0x000fe4000fffe1ff */
[----:B------:R-:W-:Y:S02]  /*14f0*/  @!UP0 USEL UR8, UR5, UR8, !UP1 ;  /* 0x0000000805088287 */ /* 0x000fe4000c800000 */
[----:B------:R-:W-:Y:S02]  /*1500*/  UIMAD UR9, UR19, UR9, UR4 ;  /* 0x00000009130972a4 */ /* 0x000fe4000f8e0204 */
[----:B------:R-:W-:Y:S02]  /*1510*/  @!UP0 UIADD3 UR7, UPT, UPT, UR7, -UR8, URZ ;  /* 0x8000000807078290 */ /* 0x000fe4000fffe0ff */
[----:B------:R-:W-:-:S02]  /*1520*/  @!UP0 UIMAD UR6, UR9, UR6, UR8 ;  /* 0x00000006090682a4 */ /* 0x000fc4000f8e0208 */
[----:B------:R-:W-:Y:S02]  /*1530*/  @!UP0 UIMAD UR4, UR7, UR19, UR5 ;  /* 0x00000013070482a4 */ /* 0x000fe4000f8e0205 */
[----:B------:R-:W-:Y:S02]  /*1540*/  UIMAD UR46, UR20, UR11, UR46 ;  /* 0x0000000b142e72a4 */ /* 0x000fe4000f8e022e */
[----:B------:R-:W-:Y:S01]  /*1550*/  UIMAD UR47, UR4, UR14, UR10 ;  /* 0x0000000e042f72a4 */ /* 0x000fe2000f8e020a */
[----:B------:R-:W-:Y:S02]  /*1560*/  @!UP0 UMOV UR5, UR6 ;  /* 0x0000000600058c82 */ /* 0x000fe40008000000 */
[----:B------:R-:W-:-:S12]  /*1570*/  UIMAD UR46, UR5, UR20, UR46 ;  /* 0x00000014052e72a4 */ /* 0x000fd8000f8e022e */
.L_x_18:
[----:B------:R-:W-:-:S09]  /*1580*/  UISETP.NE.AND UP0, UPT, UR22, 0x1, UPT ;  /* 0x000000011600788c */ /* 0x000fd2000bf05270 */
[----:B------:R-:W-:Y:S05]  /*1590*/  BRA.U UP0, `(.L_x_19) ;  /* 0x0000000100407547 */ /* 0x000fea000b800000 */
[----:B------:R-:W1:Y:S01]  /*15a0*/  LDCU.128 UR8, c[0x0][0xc10] ;  /* 0x00018200ff0877ac */ /* 0x000e620008000c00 */
[----:B------:R-:W2:Y:S01]  /*15b0*/  LDCU UR12, c[0x0][0xc0c] ;  /* 0x00018180ff0c77ac */ /* 0x000ea20008000800 */
[----:B------:R-:W3:Y:S01]  /*15c0*/  LDCU UR13, c[0x0][0xc20] ;  /* 0x00018400ff0d77ac */ /* 0x000ee20008000800 */
[----:B-1----:R-:W-:Y:S02]  /*15d0*/  UIMAD.WIDE.U32 UR4, UR46, UR8, URZ ;  /* 0x000000082e0472a5 */ /* 0x002fe4000f8e00ff */
[----:B------:R-:W-:Y:S02]  /*15e0*/  UIMAD.WIDE.U32 UR6, UR47, UR11, URZ ;  /* 0x0000000b2f0672a5 */ /* 0x000fe4000f8e00ff */
[----:B--2---:R-:W-:Y:S02]  /*15f0*/  UISETP.NE.AND UP0, UPT, UR12, 0x1, UPT ;  /* 0x000000010c00788c */ /* 0x004fe4000bf05270 */
[----:B------:R-:W-:-:S03]  /*1600*/  USHF.R.U32.HI UR5, URZ, UR9, UR5 ;  /* 0x00000009ff057299 */ /* 0x000fc60008011605 */
[----:B------:R-:W-:Y:S01]  /*1610*/  UMOV UR4, UR7 ;  /* 0x0000000700047c82 */ /* 0x000fe20008000000 */
[----:B------:R-:W-:Y:S02]  /*1620*/  USEL UR5, UR46, UR5, !UP0 ;  /* 0x000000052e057287 */ /* 0x000fe4000c000000 */
[----:B------:R-:W-:Y:S02]  /*1630*/  UISETP.NE.AND UP0, UPT, UR10, 0x1, UPT ;  /* 0x000000010a00788c */ /* 0x000fe4000bf05270 */
[----:B---3--:R-:W-:-:S04]  /*1640*/  USHF.R.U32.HI UR4, URZ, UR13, UR4 ;  /* 0x0000000dff047299 */ /* 0x008fc80008011604 */
[----:B------:R-:W-:-:S04]  /*1650*/  USEL UR4, UR47, UR4, !UP0 ;  /* 0x000000042f047287 */ /* 0x000fc8000c000000 */
[----:B------:R-:W-:Y:S02]  /*1660*/  UIADD3 UR6, UPT, UPT, UR5, -UR4, URZ ;  /* 0x8000000405067290 */ /* 0x000fe4000fffe0ff */
[----:B------:R-:W-:Y:S02]  /*1670*/  UIADD3 UR4, UPT, UPT, -UR5, UR4, URZ ;  /* 0x0000000405047290 */ /* 0x000fe4000fffe1ff */
[----:B------:R-:W-:Y:S02]  /*1680*/  UIMAD UR47, UR6, UR10, UR47 ;  /* 0x0000000a062f72a4 */ /* 0x000fe4000f8e022f */
[----:B------:R-:W-:-:S12]  /*1690*/  UIMAD UR46, UR4, UR12, UR46 ;  /* 0x0000000c042e72a4 */ /* 0x000fd8000f8e022e */
.L_x_19:
[----:B------:R-:W-:Y:S01]  /*16a0*/  UISETP.NE.AND UP0, UPT, UR18, 0x2, UPT ;  /* 0x000000021200788c */ /* 0x000fe2000bf05270 */
[----:B------:R-:W-:Y:S09]  /*16b0*/  BRA.U !UP5, `(.L_x_20) ;  /* 0x000000010d0c7547 */ /* 0x000ff2000b800000 */
[----:B------:R-:W-:Y:S01]  /*16c0*/  UCGABAR_WAIT ;  /* 0x0000000000007dc7 */ /* 0x000fe20008000000 */
[----:B------:R-:W-:Y:S01]  /*16d0*/  CCTL.IVALL ;  /* 0x00000000ff00798f */ /* 0x000fe20002000000 */
[----:B------:R-:W-:Y:S05]  /*16e0*/  BRA `(.L_x_21) ;  /* 0x0000000000047947 */ /* 0x000fea0003800000 */
.L_x_20:
[----:B------:R-:W-:Y:S06]  /*16f0*/  BAR.SYNC.DEFER_BLOCKING 0x0 ;  /* 0x0000000000007b1d */ /* 0x000fec0000010000 */
.L_x_21:
[----:B------:R-:W-:Y:S05]  /*1700*/  BRA.U UP0, `(.L_x_22) ;  /* 0x0000002500807547 */ /* 0x000fea000b800000 */
[----:B------:R-:W1:Y:S01]  /*1710*/  LDCU UR5, c[0x0][0x388] ;  /* 0x00007100ff0577ac */ /* 0x000e620008000800 */
[----:B------:R-:W-:Y:S01]  /*1720*/  PLOP3.LUT P1, PT, PT, PT, UP3, 0x80, 0x8 ;  /* 0x000000000008781c */ /* 0x000fe20003f2f038 */
[----:B------:R-:W-:Y:S01]  /*1730*/  IMAD.MOV.U32 R3, RZ, RZ, 0x1 ;  /* 0x00000001ff037424 */ /* 0x000fe200078e00ff */
[----:B------:R-:W-:Y:S01]  /*1740*/  ISETP.EQ.OR P2, PT, R0, RZ, P3 ;  /* 0x000000ff0000720c */ /* 0x000fe20001f42670 */
[----:B------:R-:W2:Y:S01]  /*1750*/  LDCU UR8, c[0x0][0x38c] ;  /* 0x00007180ff0877ac */ /* 0x000ea20008000800 */
[----:B------:R-:W-:Y:S01]  /*1760*/  PLOP3.LUT P1, PT, P1, PT, PT, 0x8, 0x80 ;  /* 0x000000000080781c */ /* 0x000fe20000f2e170 */
[----:B------:R-:W-:Y:S01]  /*1770*/  IMAD.MOV.U32 R2, RZ, RZ, RZ ;  /* 0x000000ffff027224 */ /* 0x000fe200078e00ff */
[----:B------:R-:W3:Y:S01]  /*1780*/  LDCU.64 UR6, c[0x0][0x390] ;  /* 0x00007200ff0677ac */ /* 0x000ee20008000a00 */
[----:B------:R-:W-:Y:S02]  /*1790*/  UISETP.NE.AND UP1, UPT, UR18, URZ, UPT ;  /* 0x000000ff1200728c */ /* 0x000fe4000bf25270 */
[----:B------:R-:W-:Y:S01]  /*17a0*/  USEL UR37, URZ, 0x1, UP6 ;  /* 0x00000001ff257887 */ /* 0x000fe2000b000000 */
[----:B------:R-:W4:Y:S01]  /*17b0*/  LDCU UR55, c[0x0][0x370] ;  /* 0x00006e00ff3777ac */ /* 0x000f220008000800 */
[----:B-1----:R-:W-:Y:S01]  /*17c0*/  UIADD3 UR5, UPT, UPT, UR5, 0x3f, URZ ;  /* 0x0000003f05057890 */ /* 0x002fe2000fffe0ff */
[----:B------:R-:W1:Y:S03]  /*17d0*/  LDCU.64 UR44, c[0x0][0x348] ;  /* 0x00006900ff2c77ac */ /* 0x000e660008000a00 */
[----:B------:R-:W-:Y:S01]  /*17e0*/  USHF.R.S32.HI UR4, URZ, 0x1f, UR5 ;  /* 0x0000001fff047899 */ /* 0x000fe20008011405 */
[----:B------:R-:W1:Y:S03]  /*17f0*/  LDCU UR54, c[0x0][0x374] ;  /* 0x00006e80ff3677ac */ /* 0x000e660008000800 */
[----:B------:R-:W-:-:S02]  /*1800*/  ULEA.HI UR4, UR4, UR5, URZ, 0x6 ;  /* 0x0000000504047291 */ /* 0x000fc4000f8f30ff */
[----:B------:R-:W-:Y:S02]  /*1810*/  USEL UR37, UR37, 0x2, UP1 ;  /* 0x0000000225257887 */ /* 0x000fe40008800000 */
[----:B------:R-:W-:Y:S01]  /*1820*/  USHF.R.S32.HI UR4, URZ, 0x6, UR4 ;  /* 0x00000006ff047899 */ /* 0x000fe20008011404 */
[----:B------:R-:W-:Y:S01]  /*1830*/  UMOV UR30, URZ ;  /* 0x000000ff001e7c82 */ /* 0x000fe20008000000 */
[----:B------:R-:W-:Y:S02]  /*1840*/  UMOV UR31, URZ ;  /* 0x000000ff001f7c82 */ /* 0x000fe40008000000 */
[----:B--2---:R-:W-:Y:S01]  /*1850*/  UIMAD UR4, UR4, UR8, URZ ;  /* 0x00000008040472a4 */ /* 0x004fe2000f8e02ff */
[----:B------:R-:W-:-:S03]  /*1860*/  UMOV UR43, URZ ;  /* 0x000000ff002b7c82 */ /* 0x000fc60008000000 */
[----:B---3--:R-:W-:-:S04]  /*1870*/  UIMAD UR4, UR4, UR6, URZ ;  /* 0x00000006040472a4 */ /* 0x008fc8000f8e02ff */
[----:B------:R-:W-:-:S04]  /*1880*/  UIMAD UR56, UR4, UR7, URZ ;  /* 0x00000007043872a4 */ /* 0x000fc8000f8e02ff */
[----:B------:R-:W-:Y:S02]  /*1890*/  UISETP.NE.AND UP2, UPT, UR56, URZ, UPT ;  /* 0x000000ff3800728c */ /* 0x000fe4000bf45270 */
[----:B------:R-:W-:-:S04]  /*18a0*/  UISETP.LT.U32.AND UP0, UPT, UR56, 0x1b, UPT ;  /* 0x0000001b3800788c */ /* 0x000fc8000bf01070 */
[----:B------:R-:W-:-:S04]  /*18b0*/  USEL UR4, UR56, 0x1b, UP0 ;  /* 0x0000001b38047887 */ /* 0x000fc80008000000 */
[----:B------:R-:W-:Y:S02]  /*18c0*/  UIADD3 UR5, UPT, UPT, UR4, -0x1, URZ ;  /* 0xffffffff04057890 */ /* 0x000fe4000fffe0ff */
[----:B------:R-:W-:Y:S02]  /*18d0*/  @!UP2 UIADD3 UR5, UPT, UPT, UR4, URZ, URZ ;  /* 0x000000ff0405a290 */ /* 0x000fe4000fffe0ff */
[----:B------:R-:W-:Y:S02]  /*18e0*/  UIADD3 UR53, UPT, UPT, UR56, -UR4, URZ ;  /* 0x8000000438357290 */ /* 0x000fe4000fffe0ff */
[----:B-1--4-:R-:W-:-:S12]  /*18f0*/  UIADD3 UR57, UPT, UPT, UR5, 0x1, URZ ;  /* 0x0000000105397890 */ /* 0x012fd8000fffe0ff */
.L_x_40:
[----:B------:R-:W1:Y:S01]  /*1900*/  S2UR UR29, SR_CgaCtaId ;  /* 0x00000000001d79c3 */ /* 0x000e620000008800 */
[----:B------:R-:W-:Y:S01]  /*1910*/  UMOV UR4, 0x400 ;  /* 0x0000040000047882 */ /* 0x000fe20000000000 */
[----:B------:R-:W-:Y:S01]  /*1920*/  SHF.L.U32 R0, R3, 0x1f, RZ ;  /* 0x0000001f03007819 */ /* 0x000fe200000006ff */
[----:B------:R-:W-:Y:S02]  /*1930*/  UISETP.NE.AND UP0, UPT, UR56, URZ, UPT ;  /* 0x000000ff3800728c */ /* 0x000fe4000bf05270 */
[----:B------:R-:W-:Y:S02]  /*1940*/  USHF.L.U32 UR48, UR46, 0x6, URZ ;  /* 0x000000062e307899 */ /* 0x000fe400080006ff */
[----:B------:R-:W-:Y:S01]  /*1950*/  USHF.L.U32 UR18, UR47, 0x6, URZ ;  /* 0x000000062f127899 */ /* 0x000fe200080006ff */
[----:B------:R-:W-:Y:S01]  /*1960*/  UMOV UR28, URZ ;  /* 0x000000ff001c7c82 */ /* 0x000fe20008000000 */
[----:B------:R-:W-:Y:S01]  /*1970*/  UMOV UR22, URZ ;  /* 0x000000ff00167c82 */ /* 0x000fe20008000000 */
[----:B------:R-:W-:Y:S01]  /*1980*/  UMOV UR21, URZ ;  /* 0x000000ff00157c82 */ /* 0x000fe20008000000 */
[----:B------:R-:W-:Y:S01]  /*1990*/  UMOV UR20, URZ ;  /* 0x000000ff00147c82 */ /* 0x000fe20008000000 */
[----:B-1----:R-:W-:-:S04]  /*19a0*/  ULEA UR29, UR29, UR4, 0x18 ;  /* 0x000000041d1d7291 */ /* 0x002fc8000f8ec0ff */
[----:B------:R-:W-:-:S09]  /*19b0*/  ULEA UR4, UR30, UR29, 0x3 ;  /* 0x0000001d1e047291 */ /* 0x000fd2000f8e18ff */
[----:B------:R1:W2:Y:S01]  /*19c0*/  SYNCS.PHASECHK.TRANS64.TRYWAIT P0, [UR4+0xd8], R0 ;  /* 0x0000d800ff0075a7 */ /* 0x0002a20008001104 */
[----:B------:R-:W-:Y:S05]  /*19d0*/  BRA.U !UP0, `(.L_x_23) ;  /* 0x0000000508a47547 */ /* 0x000fea000b800000 */
[----:B------:R-:W3:Y:S01]  /*19e0*/  LDCU.128 UR12, c[0x0][0x480] ;  /* 0x00009000ff0c77ac */ /* 0x000ee20008000c00 */
[----:B------:R-:W4:Y:S01]  /*19f0*/  LDCU.128 UR8, c[0x0][0x490] ;  /* 0x00009200ff0877ac */ /* 0x000f220008000c00 */
[----:B------:R-:W1:Y:S01]  /*1a00*/  LDCU.64 UR20, c[0x0][0x4c0] ;  /* 0x00009800ff1477ac */ /* 0x000e620008000a00 */
[----:B------:R-:W1:Y:S01]  /*1a10*/  LDCU.64 UR16, c[0x0][0x4f0] ;  /* 0x00009e00ff1077ac */ /* 0x000e620008000a00 */
[----:B------:R-:W1:Y:S01]  /*1a20*/  LDCU UR19, c[0x0][0x4c8] ;  /* 0x00009900ff1377ac */ /* 0x000e620008000800 */
[----:B---3--:R-:W-:Y:S02]  /*1a30*/  UIMAD.WIDE.U32 UR4, UR48, UR13, URZ ;  /* 0x0000000d300472a5 */ /* 0x008fe4000f8e00ff */
[----:B------:R-:W-:Y:S02]  /*1a40*/  UISETP.NE.AND UP0, UPT, UR12, 0x1, UPT ;  /* 0x000000010c00788c */ /* 0x000fe4000bf05270 */
[----:B------:R-:W-:Y:S01]  /*1a50*/  USHF.R.U32.HI UR5, URZ, UR14, UR5 ;  /* 0x0000000eff057299 */ /* 0x000fe20008011605 */
[----:B------:R-:W3:Y:S03]  /*1a60*/  LDCU UR52, c[0x0][0x38c] ;  /* 0x00007180ff3477ac */ /* 0x000ee60008000800 */
[----:B------:R-:W-:-:S02]  /*1a70*/  USEL UR5, UR48, UR5, !UP0 ;  /* 0x0000000530057287 */ /* 0x000fc4000c000000 */
[----:B------:R-:W-:Y:S02]  /*1a80*/  UISETP.NE.AND UP0, UPT, UR15, 0x1, UPT ;  /* 0x000000010f00788c */ /* 0x000fe4000bf05270 */
[----:B----4-:R-:W-:Y:S01]  /*1a90*/  UIMAD.WIDE.U32 UR6, UR5, UR8, URZ ;  /* 0x00000008050672a5 */ /* 0x010fe2000f8e00ff */
[----:B------:R-:W4:Y:S01]  /*1aa0*/  LDCU UR8, c[0x0][0x4a0] ;  /* 0x00009400ff0877ac */ /* 0x000f220008000800 */
[----:B------:R-:W1:Y:S05]  /*1ab0*/  LDCU UR23, c[0x0][0x4cc] ;  /* 0x00009980ff1777ac */ /* 0x000e6a0008000800 */
[----:B------:R-:W-:Y:S01]  /*1ac0*/  UMOV UR4, UR7 ;  /* 0x0000000700047c82 */ /* 0x000fe20008000000 */
[----:B------:R-:W1:Y:S01]  /*1ad0*/  LDCU.64 UR40, c[0x0][0x390] ;  /* 0x00007200ff2877ac */ /* 0x000e620008000a00 */
[----:B------:R-:W-:Y:S01]  /*1ae0*/  USHF.R.U32.HI UR4, URZ, UR9, UR4 ;  /* 0x00000009ff047299 */ /* 0x000fe20008011604 */
[----:B------:R-:W1:Y:S03]  /*1af0*/  LDCU UR9, c[0x0][0x4ec] ;  /* 0x00009d80ff0977ac */ /* 0x000e660008000800 */
[----:B------:R-:W-:-:S02]  /*1b00*/  USEL UR4, UR5, UR4, !UP0 ;  /* 0x0000000405047287 */ /* 0x000fc4000c000000 */
[----:B------:R-:W-:Y:S02]  /*1b10*/  UISETP.NE.AND UP0, UPT, UR10, 0x1, UPT ;  /* 0x000000010a00788c */ /* 0x000fe4000bf05270 */
[----:B------:R-:W-:Y:S01]  /*1b20*/  UIMAD.WIDE.U32 UR6, UR4, UR11, URZ ;  /* 0x0000000b040672a5 */ /* 0x000fe2000f8e00ff */
[----:B------:R-:W1:Y:S01]  /*1b30*/  LDCU.64 UR24, c[0x0][0x4d0] ;  /* 0x00009a00ff1877ac */ /* 0x000e620008000a00 */
[----:B------:R-:W-:-:S05]  /*1b40*/  UIADD3 UR43, UPT, UPT, UR57, UR31, URZ ;  /* 0x0000001f392b7290 */ /* 0x000fca000fffe0ff */
[----:B------:R-:W-:Y:S01]  /*1b50*/  UMOV UR6, UR7 ;  /* 0x0000000700067c82 */ /* 0x000fe20008000000 */
[----:B------:R-:W-:Y:S02]  /*1b60*/  UIADD3 UR7, UPT, UPT, -UR4, URZ, URZ ;  /* 0x000000ff04077290 */ /* 0x000fe4000fffe1ff */
[----:B----4-:R-:W-:Y:S02]  /*1b70*/  USHF.R.U32.HI UR6, URZ, UR8, UR6 ;  /* 0x00000008ff067299 */ /* 0x010fe40008011606 */
[----:B------:R-:W-:Y:S02]  /*1b80*/  UIADD3 UR8, UPT, UPT, -UR5, URZ, URZ ;  /* 0x000000ff05087290 */ /* 0x000fe4000fffe1ff */
[----:B------:R-:W-:Y:S02]  /*1b90*/  USEL UR14, UR4, UR6, !UP0 ;  /* 0x00000006040e7287 */ /* 0x000fe4000c000000 */
[----:B------:R-:W-:Y:S02]  /*1ba0*/  UIMAD UR7, UR15, UR7, UR5 ;  /* 0x000000070f0772a4 */ /* 0x000fe4000f8e0205 */
[----:B------:R-:W-:-:S02]  /*1bb0*/  UIADD3 UR6, UPT, UPT, -UR14, URZ, URZ ;  /* 0x000000ff0e067290 */ /* 0x000fc4000fffe1ff */
[----:B------:R-:W-:Y:S02]  /*1bc0*/  UIMAD UR8, UR12, UR8, UR48 ;  /* 0x000000080c0872a4 */ /* 0x000fe4000f8e0230 */
[----:B------:R-:W-:Y:S02]  /*1bd0*/  UIMAD UR13, UR10, UR6, UR4 ;  /* 0x000000060a0d72a4 */ /* 0x000fe4000f8e0204 */
[----:B-1----:R-:W-:Y:S02]  /*1be0*/  UIMAD UR11, UR8, UR20, UR9 ;  /* 0x00000014080b72a4 */ /* 0x002fe4000f8e0209 */
[----:B------:R-:W-:Y:S01]  /*1bf0*/  UIMAD UR12, UR7, UR21, UR16 ;  /* 0x00000015070c72a4 */ /* 0x000fe2000f8e0210 */
[----:B------:R-:W1:Y:S02]  /*1c00*/  LDCU.64 UR4, c[0x0][0x4f8] ;  /* 0x00009f00ff0477ac */ /* 0x000e640008000a00 */
[----:B------:R-:W4:Y:S01]  /*1c10*/  LDCU UR6, c[0x0][0x500] ;  /* 0x0000a000ff0677ac */ /* 0x000f220008000800 */
[----:B------:R-:W-:Y:S01]  /*1c20*/  UIMAD UR13, UR13, UR19, UR17 ;  /* 0x000000130d0d72a4 */ /* 0x000fe2000f8e0211 */
[----:B------:R-:W-:Y:S01]  /*1c30*/  UMOV UR28, URZ ;  /* 0x000000ff001c7c82 */ /* 0x000fe20008000000 */
[----:B------:R-:W-:Y:S01]  /*1c40*/  UMOV UR7, UR30 ;  /* 0x0000001e00077c82 */ /* 0x000fe20008000000 */
[----:B------:R-:W-:Y:S01]  /*1c50*/  UMOV UR20, URZ ;  /* 0x000000ff00147c82 */ /* 0x000fe20008000000 */
[----:B------:R-:W-:Y:S01]  /*1c60*/  UMOV UR21, URZ ;  /* 0x000000ff00157c82 */ /* 0x000fe20008000000 */
[----:B---3--:R-:W-:-:S07]  /*1c70*/  UMOV UR22, URZ ;  /* 0x000000ff00167c82 */ /* 0x008fce0008000000 */
.L_x_29:
[----:B------:R-:W-:Y:S01]  /*1c80*/  @!P3 MOV R4, 0x2000 ;  /* 0x000020000004b802 */ /* 0x000fe20000000f00 */
[----:B------:R-:W-:Y:S01]  /*1c90*/  ULEA UR9, UR7, UR29, 0x3 ;  /* 0x0000001d07097291 */ /* 0x000fe2000f8e18ff */
[----:B--2---:R-:W-:Y:S11]  /*1ca0*/  @P0 BRA `(.L_x_24) ;  /* 0x00000000000c0947 */ /* 0x004ff60003800000 */
[----:B------:R-:W-:Y:S04]  /*1cb0*/  SHF.L.U32 R5, R3, 0x1f, RZ ;  /* 0x0000001f03057819 */ /* 0x000fe800000006ff */
[----:B------:R-:W2:Y:S02]  /*1cc0*/  SYNCS.PHASECHK.TRANS64.TRYWAIT P0, [UR9+0xd8], R5 ;  /* 0x0000d805ff0075a7 */ /* 0x000ea40008001109 */
[----:B--2---:R-:W-:Y:S05]  /*1cd0*/  @!P0 BRA `(.L_x_25) ;  /* 0x0000005c00988947 */ /* 0x004fea0003800000 */
.L_x_24:
[----:B------:R3:W-:Y:S01]  /*1ce0*/  @!P3 SYNCS.ARRIVE.TRANS64 RZ, [UR9], R4 ;  /* 0x00000004ffffb9a7 */ /* 0x0007e20008000009 */
[----:B------:R-:W-:Y:S04]  /*1cf0*/  ULOP3.LUT UR8, UR37, 0x2, URZ, 0xfc, !UPT ;  /* 0x0000000225087892 */ /* 0x000fe8000f8efcff */
[----:B------:R-:W-:Y:S09]  /*1d00*/  UISETP.NE.AND UP0, UPT, UR8, 0x2, UPT ;  /* 0x000000020800788c */ /* 0x000ff2000bf05270 */
[----:B------:R-:W-:Y:S05]  /*1d10*/  BRA.U UP0, `(.L_x_26) ;  /* 0x0000000100047547 */ /* 0x000fea000b800000 */
[----:B-1--4-:R-:W-:Y:S05]  /*1d20*/  BPT.TRAP 0x1 ;  /* 0x000000040000795c */ /* 0x012fea0000300000 */
.L_x_26:
[----:B------:R-:W-:Y:S04]  /*1d30*/  BSSY.RECONVERGENT B0, `(.L_x_27) ;  /* 0x0000003000007945 */ /* 0x000fe80003800200 */
[----:B------:R-:W-:Y:S05]  /*1d40*/  @P2 BRA `(.L_x_28) ;  /* 0x0000000000042947 */ /* 0x000fea0003800000 */
[----:B-1--4-:R-:W-:Y:S05]  /*1d50*/  BPT.TRAP 0x1 ;  /* 0x000000040000795c */ /* 0x012fea0000300000 */
.L_x_28:
[----:B-1--4-:R-:W-:Y:S05]  /*1d60*/  BSYNC.RECONVERGENT B0 ;  /* 0x0000000000007941 */ /* 0x012fea0003800200 */
.L_x_27:
[----:B------:R-:W-:Y:S02]  /*1d70*/  UIADD3 UR8, UPT, UPT, UR7, 0x1, URZ ;  /* 0x0000000107087890 */ /* 0x000fe4000fffe0ff */
[----:B------:R-:W-:Y:S02]  /*1d80*/  UIMAD UR16, UR20, UR23, UR4 ;  /* 0x00000017141072a4 */ /* 0x000fe4000f8e0204 */
[----:B------:R-:W-:Y:S02]  /*1d90*/  UISETP.NE.AND UP0, UPT, UR8, 0x1b, UPT ;  /* 0x0000001b0800788c */ /* 0x000fe4000bf05270 */
[----:B------:R-:W-:Y:S02]  /*1da0*/  UIMAD UR15, UR21, UR24, UR5 ;  /* 0x00000018150f72a4 */ /* 0x000fe4000f8e0205 */
[----:B------:R-:W-:Y:S02]  /*1db0*/  USEL UR10, URZ, 0x1, UP0 ;  /* 0x00000001ff0a7887 */ /* 0x000fe40008000000 */
[----:B------:R-:W-:Y:S02]  /*1dc0*/  USEL UR30, UR8, URZ, UP0 ;  /* 0x000000ff081e7287 */ /* 0x000fe40008000000 */
[----:B------:R-:W-:Y:S02]  /*1dd0*/  ULEA UR15, UR15, UR16, 0x5 ;  /* 0x000000100f0f7291 */ /* 0x000fe4000f8e28ff */
[----:B------:R-:W-:Y:S01]  /*1de0*/  ULEA UR8, UR30, UR29, 0x3 ;  /* 0x0000001d1e087291 */ /* 0x000fe2000f8e18ff */
[----:B------:R-:W-:Y:S01]  /*1df0*/  LOP3.LUT R3, R3, UR10, RZ, 0x3c, !PT ;  /* 0x0000000a03037c12 */ /* 0x000fe2000f8e3cff */
[----:B------:R-:W-:Y:S02]  /*1e00*/  UIADD3 UR34, UP1, UPT, UR44, 0x80, URZ ;  /* 0x000000802c227890 */ /* 0x000fe4000ff3e0ff */
[----:B------:R-:W-:Y:S01]  /*1e10*/  USHF.L.U32 UR10, UR28, 0x6, URZ ;  /* 0x000000061c0a7899 */ /* 0x000fe200080006ff */
[----:B--2---:R-:W-:Y:S01]  /*1e20*/  SHF.L.U32 R0, R3, 0x1f, RZ ;  /* 0x0000001f03007819 */ /* 0x004fe200000006ff */
[----:B------:R-:W-:Y:S02]  /*1e30*/  UIADD3.X UR35, UPT, UPT, URZ, UR45, URZ, UP1, !UPT ;  /* 0x0000002dff237290 */ /* 0x000fe40008ffe4ff */
[----:B------:R-:W-:Y:S01]  /*1e40*/  UIADD3 UR32, UP0, UPT, UR44, 0x200, URZ ;  /* 0x000002002c207890 */ /* 0x000fe2000ff1e0ff */
[----:B------:R1:W2:Y:S01]  /*1e50*/  SYNCS.PHASECHK.TRANS64.TRYWAIT P0, [UR8+0xd8], R0 ;  /* 0x0000d800ff0075a7 */ /* 0x0002a20008001108 */
[----:B------:R-:W-:Y:S02]  /*1e60*/  USHF.L.U32 UR8, UR7, 0xc, URZ ;  /* 0x0000000c07087899 */ /* 0x000fe400080006ff */
[----:B------:R-:W-:Y:S02]  /*1e70*/  UIMAD UR7, UR22, UR25, UR6 ;  /* 0x00000019160772a4 */ /* 0x000fe4000f8e0206 */
[----:B------:R-:W-:Y:S02]  /*1e80*/  ULOP3.LUT UR17, UR42, UR8, URZ, 0xfc, !UPT ;  /* 0x000000082a117292 */ /* 0x000fe4000f8efcff */
[----:B------:R-:W-:Y:S02]  /*1e90*/  ULEA UR7, UR7, UR15, 0xa ;  /* 0x0000000f07077291 */ /* 0x000fe4000f8e50ff */
[----:B------:R-:W-:Y:S02]  /*1ea0*/  UIADD3 UR8, UPT, UPT, UR29, 0x2600, UR8 ;  /* 0x000026001d087890 */ /* 0x000fe4000fffe008 */
[----:B------:R-:W-:Y:S02]  /*1eb0*/  UPRMT UR7, UR7, 0x5410, URZ ;  /* 0x0000541007077896 */ /* 0x000fe400080000ff */
[----:B------:R-:W-:Y:S02]  /*1ec0*/  UIADD3.X UR33, UPT, UPT, URZ, UR45, URZ, UP0, !UPT ;  /* 0x0000002dff217290 */ /* 0x000fe400087fe4ff */
[----:B------:R-:W-:Y:S02]  /*1ed0*/  ULOP3.LUT UR19, UR38, UR10, URZ, 0xfc, !UPT ;  /* 0x0000000a26137292 */ /* 0x000fe4000f8efcff */
[----:B------:R-:W-:Y:S02]  /*1ee0*/  UIADD3 UR16, UPT, UPT, UR29, 0x1d600, UR17 ;  /* 0x0001d6001d107890 */ /* 0x000fe4000fffe011 */
[----:B------:R-:W-:Y:S01]  /*1ef0*/  UIADD3 UR36, UPT, UPT, UR20, 0x1, URZ ;  /* 0x0000000114247890 */ /* 0x000fe2000fffe0ff */
[----:B------:R4:W-:Y:S01]  /*1f00*/  UTMALDG.5D.IM2COL [UR8], [UR34], UR7 ;  /* 0x00000008220073b4 */ /* 0x0009e20008060007 */
[----:B------:R-:W-:Y:S02]  /*1f10*/  UIADD3 UR27, UPT, UPT, UR21, 0x1, URZ ;  /* 0x00000001151b7890 */ /* 0x000fe4000fffe0ff */
[----:B------:R-:W-:Y:S02]  /*1f20*/  UISETP.NE.AND UP2, UPT, UR36, UR52, UPT ;  /* 0x000000342400728c */ /* 0x000fe4000bf45270 */
[----:B------:R-:W-:Y:S02]  /*1f30*/  UIADD3 UR26, UPT, UPT, UR22, 0x1, URZ ;  /* 0x00000001161a7890 */ /* 0x000fe4000fffe0ff */
[----:B------:R-:W-:Y:S01]  /*1f40*/  UIADD3 UR31, UPT, UPT, UR31, 0x1, URZ ;  /* 0x000000011f1f7890 */ /* 0x000fe2000fffe0ff */
[----:B------:R-:W-:Y:S01]  /*1f50*/  UMOV UR49, 0x30000 ;  /* 0x0003000000317882 */ /* 0x000fe20000000000 */
[----:B------:R-:W-:Y:S01]  /*1f60*/  UMOV UR46, 0x0 ;  /* 0x00000000002e7882 */ /* 0x000fe20000000000 */
[----:B------:R-:W-:Y:S01]  /*1f70*/  UMOV UR47, 0x10000000 ;  /* 0x10000000002f7882 */ /* 0x000fe20000000000 */
[----:B------:R-:W-:Y:S03]  /*1f80*/  UMOV UR17, UR9 ;  /* 0x0000000900117c82 */ /* 0x000fe60008000000 */
[----:B------:R-:W-:Y:S01]  /*1f90*/  @UP2 UIADD3 UR27, UPT, UPT, UR21, URZ, URZ ;  /* 0x000000ff151b2290 */ /* 0x000fe2000fffe0ff */
[----:B------:R3:W-:Y:S03]  /*1fa0*/  UTMALDG.5D.MULTICAST [UR16], [UR32], UR49, desc[UR46] ;  /* 0x00002e10200073b4 */ /* 0x0007e60008021831 */
[----:B------:R-:W-:Y:S11]  /*1fb0*/  UISETP.NE.AND UP1, UPT, UR27, UR40, UPT ;  /* 0x000000281b00728c */ /* 0x000ff6000bf25270 */
[----:B------:R-:W-:Y:S04]  /*1fc0*/  @UP1 UIADD3 UR26, UPT, UPT, UR22, URZ, URZ ;  /* 0x000000ff161a1290 */ /* 0x000fe8000fffe0ff */
[----:B------:R-:W-:Y:S02]  /*1fd0*/  UISETP.NE.AND UP0, UPT, UR26, UR41, UPT ;  /* 0x000000291a00728c */ /* 0x000fe4000bf05270 */
[----:B----4-:R-:W-:Y:S01]  /*1fe0*/  UIADD3 UR8, UPT, UPT, UR28, 0x1, URZ ;  /* 0x000000011c087890 */ /* 0x010fe2000fffe0ff */
[----:B------:R-:W-:Y:S08]  /*1ff0*/  UMOV UR7, UR30 ;  /* 0x0000001e00077c82 */ /* 0x000ff00008000000 */
[----:B------:R-:W-:Y:S07]  /*2000*/  @UP0 UIADD3 UR8, UPT, UPT, UR28, URZ, URZ ;  /* 0x000000ff1c080290 */ /* 0x000fee000fffe0ff */
[----:B------:R-:W-:Y:S01]  /*2010*/  UMOV UR28, UR8 ;  /* 0x00000008001c7c82 */ /* 0x000fe20008000000 */
[----:B---3--:R-:W-:Y:S02]  /*2020*/  USEL UR22, UR26, URZ, UP0 ;  /* 0x000000ff1a167287 */ /* 0x008fe40008000000 */
[----:B------:R-:W-:Y:S02]  /*2030*/  UISETP.NE.AND UP0, UPT, UR31, UR43, UPT ;  /* 0x0000002b1f00728c */ /* 0x000fe4000bf05270 */
[----:B------:R-:W-:Y:S02]  /*2040*/  USEL UR20, UR36, URZ, UP2 ;  /* 0x000000ff24147287 */ /* 0x000fe40009000000 */
[----:B------:R-:W-:Y:S05]  /*2050*/  USEL UR21, UR27, URZ, UP1 ;  /* 0x000000ff1b157287 */ /* 0x000fea0008800000 */
[----:B-1----:R-:W-:Y:S07]  /*2060*/  BRA.U UP0, `(.L_x_29) ;  /* 0xfffffffd00047547 */ /* 0x002fee000b83ffff */
.L_x_23:
[----:B------:R-:W-:Y:S01]  /*2070*/  ULEA UR4, UR30, UR29, 0x3 ;  /* 0x0000001d1e047291 */ /* 0x000fe2000f8e18ff */
[----:B-1----:R-:W-:Y:S01]  /*2080*/  SHF.L.U32 R0, R3, 0x1f, RZ ;  /* 0x0000001f03007819 */ /* 0x002fe200000006ff */
[----:B------:R-:W-:Y:S01]  /*2090*/  @!P1 SYNCS.ARRIVE.TRANS64.A1T0 RZ, [UR29+0x1c8], RZ ;  /* 0x0001c8ffffff99a7 */ /* 0x000fe2000810001d */
[----:B------:R-:W-:-:S06]  /*20a0*/  UISETP.GE.AND UP0, UPT, UR53, 0x1, UPT ;  /* 0x000000013500788c */ /* 0x000fcc000bf06270 */
[----:B--2---:R1:W2:Y:S03]  /*20b0*/  SYNCS.PHASECHK.TRANS64.TRYWAIT P0, [UR4+0xd8], R0 ;  /* 0x0000d800ff0075a7 */ /* 0x0042a60008001104 */
[----:B------:R-:W-:Y:S05]  /*20c0*/  BRA.U !UP0, `(.L_x_30) ;  /* 0x00000005089c7547 */ /* 0x000fea000b800000 */
[----:B------:R-:W3:Y:S01]  /*20d0*/  LDCU.128 UR8, c[0x0][0x480] ;  /* 0x00009000ff0877ac */ /* 0x000ee20008000c00 */
[----:B------:R-:W4:Y:S01]  /*20e0*/  LDCU.128 UR24, c[0x0][0x490] ;  /* 0x00009200ff1877ac */ /* 0x000f220008000c00 */
[----:B------:R-:W1:Y:S01]  /*20f0*/  LDCU.64 UR32, c[0x0][0x4c0] ;  /* 0x00009800ff2077ac */ /* 0x000e620008000a00 */
[----:B------:R-:W1:Y:S01]  /*2100*/  LDCU UR13, c[0x0][0x4c8] ;  /* 0x00009900ff0d77ac */ /* 0x000e620008000800 */
[----:B------:R-:W1:Y:S01]  /*2110*/  LDCU.64 UR16, c[0x0][0x4f0] ;  /* 0x00009e00ff1077ac */ /* 0x000e620008000a00 */
[----:B---3--:R-:W-:Y:S02]  /*2120*/  UIMAD.WIDE.U32 UR4, UR48, UR9, URZ ;  /* 0x00000009300472a5 */ /* 0x008fe4000f8e00ff */
[----:B------:R-:W-:Y:S02]  /*2130*/  UISETP.NE.AND UP0, UPT, UR8, 0x1, UPT ;  /* 0x000000010800788c */ /* 0x000fe4000bf05270 */
[----:B------:R-:W-:Y:S01]  /*2140*/  USHF.R.U32.HI UR5, URZ, UR10, UR5 ;  /* 0x0000000aff057299 */ /* 0x000fe20008011605 */
[----:B------:R-:W3:Y:S03]  /*2150*/  LDCU UR9, c[0x0][0x4a0] ;  /* 0x00009400ff0977ac */ /* 0x000ee60008000800 */
[----:B------:R-:W-:-:S02]  /*2160*/  USEL UR5, UR48, UR5, !UP0 ;  /* 0x0000000530057287 */ /* 0x000fc4000c000000 */
[----:B------:R-:W-:Y:S02]  /*2170*/  UISETP.NE.AND UP0, UPT, UR11, 0x1, UPT ;  /* 0x000000010b00788c */ /* 0x000fe4000bf05270 */
[----:B----4-:R-:W-:Y:S01]  /*2180*/  UIMAD.WIDE.U32 UR6, UR5, UR24, URZ ;  /* 0x00000018050672a5 */ /* 0x010fe2000f8e00ff */
[----:B------:R-:W1:Y:S01]  /*2190*/  LDCU UR10, c[0x0][0x4ec] ;  /* 0x00009d80ff0a77ac */ /* 0x000e620008000800 */
[----:B------:R-:W4:Y:S05]  /*21a0*/  LDCU UR49, c[0x0][0x38c] ;  /* 0x00007180ff3177ac */ /* 0x000f2a0008000800 */
[----:B------:R-:W-:Y:S01]  /*21b0*/  UMOV UR4, UR7 ;  /* 0x0000000700047c82 */ /* 0x000fe20008000000 */
[----:B------:R-:W1:Y:S01]  /*21c0*/  LDCU UR23, c[0x0][0x4cc] ;  /* 0x00009980ff1777ac */ /* 0x000e620008000800 */
[----:B------:R-:W-:Y:S01]  /*21d0*/  USHF.R.U32.HI UR4, URZ, UR25, UR4 ;  /* 0x00000019ff047299 */ /* 0x000fe20008011604 */
[----:B------:R-:W1:Y:S03]  /*21e0*/  LDCU.64 UR40, c[0x0][0x390] ;  /* 0x00007200ff2877ac */ /* 0x000e660008000a00 */
[----:B------:R-:W-:-:S02]  /*21f0*/  USEL UR4, UR5, UR4, !UP0 ;  /* 0x0000000405047287 */ /* 0x000fc4000c000000 */
[----:B------:R-:W-:Y:S02]  /*2200*/  UISETP.NE.AND UP0, UPT, UR26, 0x1, UPT ;  /* 0x000000011a00788c */ /* 0x000fe4000bf05270 */
[----:B------:R-:W-:Y:S01]  /*2210*/  UIMAD.WIDE.U32 UR6, UR4, UR27, URZ ;  /* 0x0000001b040672a5 */ /* 0x000fe2000f8e00ff */
[----:B------:R-:W1:Y:S01]  /*2220*/  LDCU.64 UR24, c[0x0][0x4d0] ;  /* 0x00009a00ff1877ac */ /* 0x000e620008000a00 */
[----:B------:R-:W-:-:S05]  /*2230*/  UIADD3 UR43, UPT, UPT, UR53, UR43, URZ ;  /* 0x0000002b352b7290 */ /* 0x000fca000fffe0ff */
[----:B------:R-:W-:Y:S01]  /*2240*/  UMOV UR6, UR7 ;  /* 0x0000000700067c82 */ /* 0x000fe20008000000 */
[----:B------:R-:W-:Y:S02]  /*2250*/  UIADD3 UR7, UPT, UPT, -UR5, URZ, URZ ;  /* 0x000000ff05077290 */ /* 0x000fe4000fffe1ff */
[----:B---3--:R-:W-:Y:S02]  /*2260*/  USHF.R.U32.HI UR6, URZ, UR9, UR6 ;  /* 0x00000009ff067299 */ /* 0x008fe40008011606 */
[----:B------:R-:W-:Y:S02]  /*2270*/  UIMAD UR7, UR8, UR7, UR48 ;  /* 0x00000007080772a4 */ /* 0x000fe4000f8e0230 */
[----:B------:R-:W-:Y:S02]  /*2280*/  USEL UR14, UR4, UR6, !UP0 ;  /* 0x00000006040e7287 */ /* 0x000fe4000c000000 */
[----:B------:R-:W-:Y:S02]  /*2290*/  UIADD3 UR6, UPT, UPT, -UR4, URZ, URZ ;  /* 0x000000ff04067290 */ /* 0x000fe4000fffe1ff */
[----:B------:R-:W-:-:S02]  /*22a0*/  UIADD3 UR9, UPT, UPT, -UR14, URZ, URZ ;  /* 0x000000ff0e097290 */ /* 0x000fc4000fffe1ff */
[----:B------:R-:W-:Y:S02]  /*22b0*/  UIMAD UR12, UR11, UR6, UR5 ;  /* 0x000000060b0c72a4 */ /* 0x000fe4000f8e0205 */
[----:B------:R-:W-:Y:S02]  /*22c0*/  UIMAD UR9, UR26, UR9, UR4 ;  /* 0x000000091a0972a4 */ /* 0x000fe4000f8e0204 */
[----:B-1----:R-:W-:Y:S01]  /*22d0*/  UIMAD UR11, UR7, UR32, UR10 ;  /* 0x00000020070b72a4 */ /* 0x002fe2000f8e020a */
[----:B------:R-:W1:Y:S02]  /*22e0*/  LDCU.64 UR4, c[0x0][0x4f8] ;  /* 0x00009f00ff0477ac */ /* 0x000e640008000a00 */
[----:B------:R-:W3:Y:S01]  /*22f0*/  LDCU UR6, c[0x0][0x500] ;  /* 0x0000a000ff0677ac */ /* 0x000ee20008000800 */
[----:B------:R-:W-:Y:S02]  /*2300*/  UIMAD UR12, UR12, UR33, UR16 ;  /* 0x000000210c0c72a4 */ /* 0x000fe4000f8e0210 */
[----:B------:R-:W-:Y:S01]  /*2310*/  UIMAD UR13, UR9, UR13, UR17 ;  /* 0x0000000d090d72a4 */ /* 0x000fe2000f8e0211 */
[----:B------:R-:W-:Y:S01]  /*2320*/  UMOV UR36, UR53 ;  /* 0x0000003500247c82 */ /* 0x000fe20008000000 */
[----:B----4-:R-:W-:-:S10]  /*2330*/  UMOV UR7, UR30 ;  /* 0x0000001e00077c82 */ /* 0x010fd40008000000 */
.L_x_36:
[----:B------:R-:W-:Y:S01]  /*2340*/  @!P3 MOV R4, 0x2000 ;  /* 0x000020000004b802 */ /* 0x000fe20000000f00 */
[----:B------:R-:W-:Y:S01]  /*2350*/  ULEA UR9, UR7, UR29, 0x3 ;  /* 0x0000001d07097291 */ /* 0x000fe2000f8e18ff */
[----:B--2---:R-:W-:Y:S11]  /*2360*/  @P0 BRA `(.L_x_31) ;  /* 0x00000000000c0947 */ /* 0x004ff60003800000 */
[----:B------:R-:W-:Y:S04]  /*2370*/  SHF.L.U32 R5, R3, 0x1f, RZ ;  /* 0x0000001f03057819 */ /* 0x000fe800000006ff */
[----:B------:R-:W2:Y:S02]  /*2380*/  SYNCS.PHASECHK.TRANS64.TRYWAIT P0, [UR9+0xd8], R5 ;  /* 0x0000d805ff0075a7 */ /* 0x000ea40008001109 */
[----:B--2---:R-:W-:Y:S05]  /*2390*/  @!P0 BRA `(.L_x_32) ;  /* 0x0000005800008947 */ /* 0x004fea0003800000 */
.L_x_31:
[----:B------:R4:W-:Y:S01]  /*23a0*/  @!P3 SYNCS.ARRIVE.TRANS64 RZ, [UR9], R4 ;  /* 0x00000004ffffb9a7 */ /* 0x0009e20008000009 */
[----:B------:R-:W-:Y:S04]  /*23b0*/  ULOP3.LUT UR8, UR37, 0x2, URZ, 0xfc, !UPT ;  /* 0x0000000225087892 */ /* 0x000fe8000f8efcff */
[----:B------:R-:W-:Y:S09]  /*23c0*/  UISETP.NE.AND UP0, UPT, UR8, 0x2, UPT ;  /* 0x000000020800788c */ /* 0x000ff2000bf05270 */
[----:B------:R-:W-:Y:S05]  /*23d0*/  BRA.U UP0, `(.L_x_33) ;  /* 0x0000000100047547 */ /* 0x000fea000b800000 */
[----:B-1-3--:R-:W-:Y:S05]  /*23e0*/  BPT.TRAP 0x1 ;  /* 0x000000040000795c */ /* 0x00afea0000300000 */
.L_x_33:
[----:B------:R-:W-:Y:S04]  /*23f0*/  BSSY.RECONVERGENT B0, `(.L_x_34) ;  /* 0x0000003000007945 */ /* 0x000fe80003800200 */
[----:B------:R-:W-:Y:S05]  /*2400*/  @P2 BRA `(.L_x_35) ;  /* 0x0000000000042947 */ /* 0x000fea0003800000 */
[----:B-1-3--:R-:W-:Y:S05]  /*2410*/  BPT.TRAP 0x1 ;  /* 0x000000040000795c */ /* 0x00afea0000300000 */
.L_x_35:
[----:B-1-3--:R-:W-:Y:S05]  /*2420*/  BSYNC.RECONVERGENT B0 ;  /* 0x0000000000007941 */ /* 0x00afea0003800200 */
.L_x_34:
        /* <DEDUP_REMOVED lines=28> */
[----:B------:R-:W-:Y:S01]  /*25f0*/  UIADD3 UR26, UPT, UPT, UR22, 0x1, URZ ;  /* 0x00000001161a7890 */ /* 0x000fe2000fffe0ff */
[----:B------:R-:W-:Y:S01]  /*2600*/  UMOV UR48, 0x30000 ;  /* 0x0003000000307882 */ /* 0x000fe20000000000 */
[----:B------:R-:W-:Y:S01]  /*2610*/  UMOV UR46, 0x0 ;  /* 0x00000000002e7882 */ /* 0x000fe20000000000 */
[----:B------:R-:W-:Y:S01]  /*2620*/  UMOV UR47, 0x10000000 ;  /* 0x10000000002f7882 */ /* 0x000fe20000000000 */
[----:B------:R-:W-:Y:S02]  /*2630*/  UMOV UR17, UR9 ;  /* 0x0000000900117c82 */ /* 0x000fe40008000000 */
[----:B------:R4:W-:Y:S03]  /*2640*/  UTMALDG.5D.MULTICAST [UR16], [UR32], UR48, desc[UR46] ;  /* 0x00002e10200073b4 */ /* 0x0009e60008021830 */
[----:B------:R-:W-:Y:S04]  /*2650*/  @UP2 UIADD3 UR27, UPT, UPT, UR21, URZ, URZ ;  /* 0x000000ff151b2290 */ /* 0x000fe8000fffe0ff */
[----:B------:R-:W-:Y:S11]  /*2660*/  UISETP.NE.AND UP1, UPT, UR27, UR40, UPT ;  /* 0x000000281b00728c */ /* 0x000ff6000bf25270 */
[----:B------:R-:W-:Y:S04]  /*2670*/  @UP1 UIADD3 UR26, UPT, UPT, UR22, URZ, URZ ;  /* 0x000000ff161a1290 */ /* 0x000fe8000fffe0ff */
[----:B------:R-:W-:Y:S02]  /*2680*/  UISETP.NE.AND UP0, UPT, UR26, UR41, UPT ;  /* 0x000000291a00728c */ /* 0x000fe4000bf05270 */
[----:B---3--:R-:W-:Y:S02]  /*2690*/  UIADD3 UR8, UPT, UPT, UR28, 0x1, URZ ;  /* 0x000000011c087890 */ /* 0x008fe4000fffe0ff */
[----:B------:R-:W-:Y:S07]  /*26a0*/  UIADD3 UR7, UPT, UPT, UR36, -0x1, URZ ;  /* 0xffffffff24077890 */ /* 0x000fee000fffe0ff */
[----:B------:R-:W-:Y:S07]  /*26b0*/  @UP0 UIADD3 UR8, UPT, UPT, UR28, URZ, URZ ;  /* 0x000000ff1c080290 */ /* 0x000fee000fffe0ff */
[----:B------:R-:W-:Y:S01]  /*26c0*/  UMOV UR28, UR8 ;  /* 0x00000008001c7c82 */ /* 0x000fe20008000000 */
[----:B----4-:R-:W-:Y:S02]  /*26d0*/  USEL UR22, UR26, URZ, UP0 ;  /* 0x000000ff1a167287 */ /* 0x010fe40008000000 */
[----:B------:R-:W-:Y:S02]  /*26e0*/  UISETP.GT.U32.AND UP0, UPT, UR36, 0x1, UPT ;  /* 0x000000012400788c */ /* 0x000fe4000bf04070 */
[----:B------:R-:W-:Y:S02]  /*26f0*/  USEL UR20, UR31, URZ, UP2 ;  /* 0x000000ff1f147287 */ /* 0x000fe40009000000 */
[----:B------:R-:W-:Y:S01]  /*2700*/  USEL UR21, UR27, URZ, UP1 ;  /* 0x000000ff1b157287 */ /* 0x000fe20008800000 */
[----:B------:R-:W-:Y:S01]  /*2710*/  UMOV UR36, UR7 ;  /* 0x0000000700247c82 */ /* 0x000fe20008000000 */
[----:B------:R-:W-:Y:S03]  /*2720*/  UMOV UR7, UR30 ;  /* 0x0000001e00077c82 */ /* 0x000fe60008000000 */
[----:B-1----:R-:W-:Y:S07]  /*2730*/  BRA.U UP0, `(.L_x_36) ;  /* 0xfffffffd00007547 */ /* 0x002fee000b83ffff */
.L_x_30:
[----:B------:R-:W-:Y:S01]  /*2740*/  SHF.L.U32 R4, R2, 0x1f, RZ ;  /* 0x0000001f02047819 */ /* 0x000fe200000006ff */
[----:B------:R-:W-:-:S03]  /*2750*/  NOP ;  /* 0x0000000000007918 */ /* 0x000fc60000000000 */
[----:B--2---:R-:W2:Y:S02]  /*2760*/  SYNCS.PHASECHK.TRANS64.TRYWAIT P0, [UR29+0x1d0], R4 ;  /* 0x0001d004ff0075a7 */ /* 0x004ea4000800111d */
[----:B--2---:R-:W-:Y:S05]  /*2770*/  @!P0 BRA `(.L_x_37) ;  /* 0x0000005400208947 */ /* 0x004fea0003800000 */
.L_x_121:
[----:B-1----:R-:W1:Y:S01]  /*2780*/  LDS.128 R4, [UR29+0x210] ;  /* 0x0002101dff047984 */ /* 0x002e620008000c00 */
[----:B------:R-:W-:Y:S02]  /*2790*/  UIADD3 UR4, UPT, UPT, UR29, 0x1d8, URZ ;  /* 0x000001d81d047890 */ /* 0x000fe4000fffe0ff */
[----:B------:R-:W-:Y:S01]  /*27a0*/  UISETP.GE.AND UP0, UPT, UR39, 0x1, UPT ;  /* 0x000000012700788c */ /* 0x000fe2000bf06270 */
[----:B------:R-:W-:Y:S01]  /*27b0*/  @!PT LDS RZ, [RZ] ;  /* 0x00000000fffff984 */ /* 0x000fe20000000800 */
[----:B------:R-:W-:Y:S01]  /*27c0*/  @!PT LDS RZ, [RZ] ;  /* 0x00000000fffff984 */ /* 0x000fe20000000800 */
[----:B------:R-:W-:Y:S01]  /*27d0*/  @!PT LDS RZ, [RZ] ;  /* 0x00000000fffff984 */ /* 0x000fe20000000800 */
[----:B------:R-:W-:Y:S01]  /*27e0*/  @!PT LDS RZ, [RZ] ;  /* 0x00000000fffff984 */ /* 0x000fe20000000800 */
[----:B------:R2:W-:Y:S06]  /*27f0*/  MEMBAR.ALL.CTA ;  /* 0x0000000000007992 */ /* 0x0005ec0000008000 */
[----:B--2---:R-:W2:Y:S01]  /*2800*/  FENCE.VIEW.ASYNC.S ;  /* 0x00000000000073c6 */ /* 0x004ea20000000000 */
[----:B------:R-:W-:-:S09]  /*2810*/  UPRMT UR4, URZ, 0x654, UR4 ;  /* 0x00000654ff047896 */ /* 0x000fd20008000004 */
[----:B--2---:R-:W-:Y:S01]  /*2820*/  SYNCS.ARRIVE.TRANS64.RED.A1T0 RZ, [UR4], RZ ;  /* 0x000000ffffff79a7 */ /* 0x004fe20008100404 */
[----:B-1----:R-:W-:-:S13]  /*2830*/  LOP3.LUT P0, RZ, R6, 0x1, RZ, 0xc0, !PT ;  /* 0x0000000106ff7812 */ /* 0x002fda000780c0ff */
[----:B------:R-:W-:Y:S01]  /*2840*/  VOTEU.ANY UP1, P0 ;  /* 0x0000000000ff7886 */ /* 0x000fe20000020100 */
[----:B------:R-:W-:-:S13]  /*2850*/  PLOP3.LUT P0, PT, PT, PT, UP1, 0x80, 0x8 ;  /* 0x000000000008781c */ /* 0x000fda0003f0f018 */
[----:B------:R-:W-:Y:S02]  /*2860*/  @P0 MOV R0, R4 ;  /* 0x0000000400000202 */ /* 0x000fe40000000f00 */
[----:B------:R-:W-:Y:S02]  /*2870*/  @P0 LOP3.LUT R4, R5, 0xffff, RZ, 0xc0, !PT ;  /* 0x0000ffff05040812 */ /* 0x000fe400078ec0ff */
[----:B------:R-:W-:Y:S02]  /*2880*/  @P0 R2UR UR6, R0 ;  /* 0x00000000000602ca */ /* 0x000fe400000e0000 */
[----:B------:R-:W-:-:S11]  /*2890*/  @P0 R2UR UR5, R4 ;  /* 0x00000000040502ca */ /* 0x000fd600000e0000 */
[----:B------:R-:W-:Y:S02]  /*28a0*/  @UP1 UMOV UR51, UR6 ;  /* 0x0000000600331c82 */ /* 0x000fe40008000000 */
[----:B------:R-:W-:Y:S01]  /*28b0*/  @UP1 UMOV UR50, UR5 ;  /* 0x0000000500321c82 */ /* 0x000fe20008000000 */
[----:B------:R-:W-:Y:S05]  /*28c0*/  BRA.U !UP0, `(.L_x_38) ;  /* 0x0000000108d47547 */ /* 0x000fea000b800000 */
[----:B------:R-:W1:Y:S01]  /*28d0*/  LDCU.128 UR12, c[0x0][0xc10] ;  /* 0x00018200ff0c77ac */ /* 0x000e620008000c00 */
[----:B------:R-:W2:Y:S01]  /*28e0*/  LDCU UR21, c[0x0][0xc20] ;  /* 0x00018400ff1577ac */ /* 0x000ea20008000800 */
[----:B------:R-:W3:Y:S01]  /*28f0*/  LDCU UR20, c[0x0][0xc0c] ;  /* 0x00018180ff1477ac */ /* 0x000ee20008000800 */
[----:B------:R-:W4:Y:S01]  /*2900*/  LDCU.64 UR8, c[0x0][0xc28] ;  /* 0x00018500ff0877ac */ /* 0x000f220008000a00 */
[----:B------:R-:W-:Y:S02]  /*2910*/  UISETP.NE.AND UP3, UPT, UR39, 0x1, UPT ;  /* 0x000000012700788c */ /* 0x000fe4000bf65270 */
[----:B-1----:R-:W-:Y:S02]  /*2920*/  UIMAD.WIDE.U32 UR6, UR54, UR15, URZ ;  /* 0x0000000f360672a5 */ /* 0x002fe4000f8e00ff */
[----:B------:R-:W-:Y:S02]  /*2930*/  UIMAD.WIDE.U32 UR4, UR55, UR12, URZ ;  /* 0x0000000c370472a5 */ /* 0x000fe4000f8e00ff */
[----:B------:R-:W-:-:S02]  /*2940*/  UISETP.NE.AND UP0, UPT, UR14, 0x1, UPT ;  /* 0x000000010e00788c */ /* 0x000fc4000bf05270 */
[----:B------:R-:W-:Y:S01]  /*2950*/  UIMAD.WIDE.U32 UR18, UR50, UR15, URZ ;  /* 0x0000000f321272a5 */ /* 0x000fe2000f8e00ff */
[----:B------:R-:W-:Y:S02]  /*2960*/  UMOV UR6, UR7 ;  /* 0x0000000700067c82 */ /* 0x000fe40008000000 */
[----:B------:R-:W-:Y:S01]  /*2970*/  UMOV UR4, UR5 ;  /* 0x0000000500047c82 */ /* 0x000fe20008000000 */
[----:B--2---:R-:W-:Y:S02]  /*2980*/  USHF.R.U32.HI UR6, URZ, UR21, UR6 ;  /* 0x00000015ff067299 */ /* 0x004fe40008011606 */
[----:B---3--:R-:W-:Y:S02]  /*2990*/  UISETP.NE.AND UP2, UPT, UR20, 0x1, UPT ;  /* 0x000000011400788c */ /* 0x008fe4000bf45270 */
[----:B------:R-:W-:Y:S02]  /*29a0*/  USHF.R.U32.HI UR4, URZ, UR13, UR4 ;  /* 0x0000000dff047299 */ /* 0x000fe40008011604 */
[----:B------:R-:W-:-:S02]  /*29b0*/  USEL UR5, UR54, UR6, !UP0 ;  /* 0x0000000636057287 */ /* 0x000fc4000c000000 */
[----:B------:R-:W-:Y:S02]  /*29c0*/  USEL UR6, UR55, UR4, !UP2 ;  /* 0x0000000437067287 */ /* 0x000fe4000d000000 */
[----:B----4-:R-:W-:Y:S01]  /*29d0*/  UIMAD.WIDE.U32 UR10, UR5, UR8, URZ ;  /* 0x00000008050a72a5 */ /* 0x010fe2000f8e00ff */
[----:B------:R-:W-:Y:S01]  /*29e0*/  UMOV UR4, UR19 ;  /* 0x0000001300047c82 */ /* 0x000fe20008000000 */
[----:B------:R-:W-:Y:S02]  /*29f0*/  UIMAD.WIDE.U32 UR16, UR51, UR12, URZ ;  /* 0x0000000c331072a5 */ /* 0x000fe4000f8e00ff */
[----:B------:R-:W-:-:S03]  /*2a00*/  UIMAD.WIDE.U32 UR18, UR6, UR8, URZ ;  /* 0x00000008061272a5 */ /* 0x000fc6000f8e00ff */
[----:B------:R-:W-:Y:S01]  /*2a10*/  UMOV UR10, UR11 ;  /* 0x0000000b000a7c82 */ /* 0x000fe20008000000 */
[----:B------:R-:W-:Y:S02]  /*2a20*/  USHF.R.U32.HI UR4, URZ, UR21, UR4 ;  /* 0x00000015ff047299 */ /* 0x000fe40008011604 */
[----:B------:R-:W-:Y:S01]  /*2a30*/  @UP3 USHF.R.U32.HI UR5, URZ, UR9, UR10 ;  /* 0x00000009ff053299 */ /* 0x000fe2000801160a */
[----:B------:R-:W-:Y:S01]  /*2a40*/  UMOV UR16, UR17 ;  /* 0x0000001100107c82 */ /* 0x000fe20008000000 */
[----:B------:R-:W-:Y:S01]  /*2a50*/  UMOV UR18, UR19 ;  /* 0x0000001300127c82 */ /* 0x000fe20008000000 */
[----:B------:R-:W-:Y:S02]  /*2a60*/  USHF.R.U32.HI UR13, URZ, UR13, UR16 ;  /* 0x0000000dff0d7299 */ /* 0x000fe40008011610 */
[----:B------:R-:W-:Y:S02]  /*2a70*/  USEL UR4, UR50, UR4, !UP0 ;  /* 0x0000000432047287 */ /* 0x000fe4000c000000 */
[----:B------:R-:W-:-:S02]  /*2a80*/  @UP3 USHF.R.U32.HI UR6, URZ, UR9, UR18 ;  /* 0x00000009ff063299 */ /* 0x000fc40008011612 */
[----:B------:R-:W-:Y:S02]  /*2a90*/  UIMAD UR7, UR39, UR5, URZ ;  /* 0x00000005270772a4 */ /* 0x000fe4000f8e02ff */
[----:B------:R-:W-:Y:S02]  /*2aa0*/  USEL UR5, UR51, UR13, !UP2 ;  /* 0x0000000d33057287 */ /* 0x000fe4000d000000 */
[----:B------:R-:W-:Y:S02]  /*2ab0*/  UIMAD UR10, UR39, UR6, URZ ;  /* 0x00000006270a72a4 */ /* 0x000fe4000f8e02ff */
[----:B------:R-:W-:Y:S02]  /*2ac0*/  UISETP.GE.AND UP0, UPT, UR4, UR7, UPT ;  /* 0x000000070400728c */ /* 0x000fe4000bf06270 */
[----:B------:R-:W-:Y:S02]  /*2ad0*/  UIMAD.WIDE.U32 UR12, UR4, UR8, URZ ;  /* 0x00000008040c72a5 */ /* 0x000fe4000f8e00ff */
[----:B------:R-:W-:-:S02]  /*2ae0*/  UISETP.GE.OR UP0, UPT, UR5, UR10, UP0 ;  /* 0x0000000a0500728c */ /* 0x000fc40008706670 */
[----:B------:R-:W-:Y:S02]  /*2af0*/  UIMAD.WIDE.U32 UR10, UR5, UR8, URZ ;  /* 0x00000008050a72a5 */ /* 0x000fe4000f8e00ff */
[----:B------:R-:W-:Y:S01]  /*2b00*/  UIADD3 UR12, UPT, UPT, -UR4, URZ, URZ ;  /* 0x000000ff040c7290 */ /* 0x000fe2000fffe1ff */
[----:B------:R-:W-:Y:S01]  /*2b10*/  UMOV UR8, UR13 ;  /* 0x0000000d00087c82 */ /* 0x000fe20008000000 */
[----:B------:R-:W-:Y:S02]  /*2b20*/  UIADD3 UR10, UPT, UPT, -UR5, URZ, URZ ;  /* 0x000000ff050a7290 */ /* 0x000fe4000fffe1ff */
[----:B------:R-:W-:-:S03]  /*2b30*/  USHF.R.U32.HI UR8, URZ, UR9, UR8 ;  /* 0x00000009ff087299 */ /* 0x000fc60008011608 */
[----:B------:R-:W-:Y:S01]  /*2b40*/  @!UP0 UMOV UR7, UR11 ;  /* 0x0000000b00078c82 */ /* 0x000fe20008000000 */
[----:B------:R-:W-:Y:S02]  /*2b50*/  UIMAD UR12, UR14, UR12, UR50 ;  /* 0x0000000c0e0c72a4 */ /* 0x000fe4000f8e0232 */
[----:B------:R-:W-:Y:S02]  /*2b60*/  USEL UR8, UR4, UR8, !UP3 ;  /* 0x0000000804087287 */ /* 0x000fe4000d800000 */
[----:B------:R-:W-:Y:S02]  /*2b70*/  @!UP0 USHF.R.U32.HI UR7, URZ, UR9, UR7 ;  /* 0x00000009ff078299 */ /* 0x000fe40008011607 */
[----:B------:R-:W-:Y:S02]  /*2b80*/  UIADD3 UR9, UPT, UPT, -UR8, URZ, URZ ;  /* 0x000000ff08097290 */ /* 0x000fe4000fffe1ff */
[----:B------:R-:W-:Y:S02]  /*2b90*/  @!UP0 USEL UR7, UR5, UR7, !UP3 ;  /* 0x0000000705078287 */ /* 0x000fe4000d800000 */
[----:B------:R-:W-:-:S02]  /*2ba0*/  UIMAD UR9, UR39, UR9, UR4 ;  /* 0x00000009270972a4 */ /* 0x000fc4000f8e0204 */
[----:B------:R-:W-:Y:S02]  /*2bb0*/  @!UP0 UIADD3 UR8, UPT, UPT, UR8, -UR7, URZ ;  /* 0x8000000708088290 */ /* 0x000fe4000fffe0ff */
[----:B------:R-:W-:Y:S02]  /*2bc0*/  @!UP0 UIMAD UR7, UR9, UR6, UR7 ;  /* 0x00000006090782a4 */ /* 0x000fe4000f8e0207 */
[----:B------:R-:W-:Y:S02]  /*2bd0*/  @!UP0 UIMAD UR4, UR39, UR8, UR5 ;  /* 0x00000008270482a4 */ /* 0x000fe4000f8e0205 */
[----:B------:R-:W-:Y:S02]  /*2be0*/  UIMAD UR6, UR20, UR10, UR51 ;  /* 0x0000000a140672a4 */ /* 0x000fe4000f8e0233 */
[----:B------:R-:W-:Y:S01]  /*2bf0*/  UIMAD UR50, UR4, UR14, UR12 ;  /* 0x0000000e043272a4 */ /* 0x000fe2000f8e020c */
[----:B------:R-:W-:Y:S02]  /*2c00*/  @!UP0 UMOV UR5, UR7 ;  /* 0x0000000700058c82 */ /* 0x000fe40008000000 */
[----:B------:R-:W-:-:S12]  /*2c10*/  UIMAD UR51, UR5, UR20, UR6 ;  /* 0x00000014053372a4 */ /* 0x000fd8000f8e0206 */
.L_x_38:
[----:B------:R-:W1:Y:S02]  /*2c20*/  LDCU UR4, c[0x0][0xc30] ;  /* 0x00018600ff0477ac */ /* 0x000e640008000800 */
[----:B-1----:R-:W-:-:S09]  /*2c30*/  UISETP.NE.AND UP0, UPT, UR4, 0x1, UPT ;  /* 0x000000010400788c */ /* 0x002fd2000bf05270 */
[----:B------:R-:W-:Y:S05]  /*2c40*/  BRA.U UP0, `(.L_x_39) ;  /* 0x0000000100447547 */ /* 0x000fea000b800000 */
[----:B------:R-:W1:Y:S01]  /*2c50*/  LDCU.128 UR8, c[0x0][0xc10] ;  /* 0x00018200ff0877ac */ /* 0x000e620008000c00 */
[----:B------:R-:W2:Y:S01]  /*2c60*/  LDCU UR12, c[0x0][0xc0c] ;  /* 0x00018180ff0c77ac */ /* 0x000ea20008000800 */
[----:B------:R-:W3:Y:S01]  /*2c70*/  LDCU UR13, c[0x0][0xc20] ;  /* 0x00018400ff0d77ac */ /* 0x000ee20008000800 */
[----:B-1----:R-:W-:Y:S02]  /*2c80*/  UIMAD.WIDE.U32 UR6, UR51, UR8, URZ ;  /* 0x00000008330672a5 */ /* 0x002fe4000f8e00ff */
[----:B------:R-:W-:Y:S02]  /*2c90*/  UIMAD.WIDE.U32 UR4, UR50, UR11, URZ ;  /* 0x0000000b320472a5 */ /* 0x000fe4000f8e00ff */
[----:B--2---:R-:W-:Y:S02]  /*2ca0*/  UISETP.NE.AND UP2, UPT, UR12, 0x1, UPT ;  /* 0x000000010c00788c */ /* 0x004fe4000bf45270 */
[----:B------:R-:W-:Y:S01]  /*2cb0*/  UISETP.NE.AND UP0, UPT, UR10, 0x1, UPT ;  /* 0x000000010a00788c */ /* 0x000fe2000bf05270 */
[----:B------:R-:W-:-:S02]  /*2cc0*/  UMOV UR6, UR7 ;  /* 0x0000000700067c82 */ /* 0x000fc40008000000 */
[----:B------:R-:W-:Y:S01]  /*2cd0*/  UMOV UR4, UR5 ;  /* 0x0000000500047c82 */ /* 0x000fe20008000000 */
[----:B------:R-:W-:Y:S02]  /*2ce0*/  USHF.R.U32.HI UR6, URZ, UR9, UR6 ;  /* 0x00000009ff067299 */ /* 0x000fe40008011606 */
[----:B---3--:R-:W-:Y:S02]  /*2cf0*/  USHF.R.U32.HI UR4, URZ, UR13, UR4 ;  /* 0x0000000dff047299 */ /* 0x008fe40008011604 */
[----:B------:R-:W-:Y:S02]  /*2d00*/  USEL UR5, UR51, UR6, !UP2 ;  /* 0x0000000633057287 */ /* 0x000fe4000d000000 */
[----:B------:R-:W-:-:S04]  /*2d10*/  USEL UR4, UR50, UR4, !UP0 ;  /* 0x0000000432047287 */ /* 0x000fc8000c000000 */
[----:B------:R-:W-:Y:S02]  /*2d20*/  UIADD3 UR6, UPT, UPT, UR5, -UR4, URZ ;  /* 0x8000000405067290 */ /* 0x000fe4000fffe0ff */
[----:B------:R-:W-:Y:S02]  /*2d30*/  UIADD3 UR4, UPT, UPT, -UR5, UR4, URZ ;  /* 0x0000000405047290 */ /* 0x000fe4000fffe1ff */
[----:B------:R-:W-:Y:S02]  /*2d40*/  UIMAD UR50, UR6, UR10, UR50 ;  /* 0x0000000a063272a4 */ /* 0x000fe4000f8e0232 */
[----:B------:R-:W-:-:S12]  /*2d50*/  UIMAD UR51, UR4, UR12, UR51 ;  /* 0x0000000c043372a4 */ /* 0x000fd8000f8e0233 */
.L_x_39:
[----:B------:R-:W-:Y:S01]  /*2d60*/  R2UR UR5, R77 ;  /* 0x000000004d0572ca */ /* 0x000fe200000e0000 */
[----:B------:R-:W-:Y:S01]  /*2d70*/  UMOV UR31, UR43 ;  /* 0x0000002b001f7c82 */ /* 0x000fe20008000000 */
[----:B------:R-:W-:Y:S02]  /*2d80*/  R2UR UR4, R76 ;  /* 0x000000004c0472ca */ /* 0x000fe400000e0000 */
[----:B------:R-:W-:Y:S02]  /*2d90*/  PLOP3.LUT P1, PT, PT, PT, PT, 0x80, 0x8 ;  /* 0x000000000008781c */ /* 0x000fe40003f2f070 */
[----:B------:R-:W-:-:S07]  /*2da0*/  LOP3.LUT R2, R2, 0x1, RZ, 0x3c, !PT ;  /* 0x0000000102027812 */ /* 0x000fce00078e3cff */
[----:B------:R-:W-:Y:S02]  /*2db0*/  UIADD3 UR46, UPT, UPT, UR51, UR5, URZ ;  /* 0x00000005332e7290 */ /* 0x000fe4000fffe0ff */
[----:B------:R-:W-:Y:S01]  /*2dc0*/  UIADD3 UR47, UPT, UPT, UR50, UR4, URZ ;  /* 0x00000004322f7290 */ /* 0x000fe2000fffe0ff */
[----:B------:R-:W-:Y:S11]  /*2dd0*/  BRA.U UP1, `(.L_x_40) ;  /* 0xffffffe901c87547 */ /* 0x000ff6000b83ffff */
[----:B------:R-:W-:Y:S01]  /*2de0*/  UIADD3 UR29, UPT, UPT, UR29, 0xd8, URZ ;  /* 0x000000d81d1d7890 */ /* 0x000fe2000fffe0ff */
[----:B------:R-:W-:-:S03]  /*2df0*/  SHF.L.U32 R2, R3, 0x1f, RZ ;  /* 0x0000001f03027819 */ /* 0x000fc600000006ff */
[----:B------:R-:W-:-:S09]  /*2e00*/  ULEA UR4, UR30, UR29, 0x3 ;  /* 0x0000001d1e047291 */ /* 0x000fd2000f8e18ff */
[----:B------:R-:W1:Y:S02]  /*2e10*/  SYNCS.PHASECHK.TRANS64.TRYWAIT P0, [UR4], R2 ;  /* 0x00000002ff0075a7 */ /* 0x000e640008001104 */
[----:B-1----:R-:W-:Y:S05]  /*2e20*/  @!P0 BRA `(.L_x_41) ;  /* 0x0000004c008c8947 */ /* 0x002fea0003800000 */
.L_x_123:
[----:B------:R-:W-:-:S04]  /*2e30*/  UIADD3 UR4, UPT, UPT, UR30, 0x1, URZ ;  /* 0x000000011e047890 */ /* 0x000fc8000fffe0ff */
[----:B------:R-:W-:-:S04]  /*2e40*/  UISETP.NE.AND UP0, UPT, UR4, 0x1b, UPT ;  /* 0x0000001b0400788c */ /* 0x000fc8000bf05270 */
[----:B------:R-:W-:Y:S02]  /*2e50*/  USEL UR6, URZ, 0x1, UP0 ;  /* 0x00000001ff067887 */ /* 0x000fe40008000000 */
[----:B------:R-:W-:-:S04]  /*2e60*/  USEL UR4, UR4, URZ, UP0 ;  /* 0x000000ff04047287 */ /* 0x000fc80008000000 */
[----:B------:R-:W-:Y:S01]  /*2e70*/  ULEA UR5, UR4, UR29, 0x3 ;  /* 0x0000001d04057291 */ /* 0x000fe2000f8e18ff */
[----:B-1----:R-:W-:-:S04]  /*2e80*/  LOP3.LUT R2, R3, UR6, RZ, 0x3c, !PT ;  /* 0x0000000603027c12 */ /* 0x002fc8000f8e3cff */
[----:B------:R-:W-:-:S04]  /*2e90*/  SHF.L.U32 R3, R2, 0x1f, RZ ;  /* 0x0000001f02037819 */ /* 0x000fc800000006ff */
[----:B------:R-:W1:Y:S02]  /*2ea0*/  SYNCS.PHASECHK.TRANS64.TRYWAIT P0, [UR5], R3 ;  /* 0x00000003ff0075a7 */ /* 0x000e640008001105 */
[----:B-1----:R-:W-:Y:S05]  /*2eb0*/  @!P0 BRA `(.L_x_42) ;  /* 0x0000004c00808947 */ /* 0x002fea0003800000 */
.L_x_125:
[----:B------:R-:W-:-:S04]  /*2ec0*/  UIADD3 UR4, UPT, UPT, UR4, 0x1, URZ ;  /* 0x0000000104047890 */ /* 0x000fc8000fffe0ff */
[----:B------:R-:W-:-:S04]  /*2ed0*/  UISETP.NE.AND UP0, UPT, UR4, 0x1b, UPT ;  /* 0x0000001b0400788c */ /* 0x000fc8000bf05270 */
[----:B------:R-:W-:Y:S02]  /*2ee0*/  USEL UR6, URZ, 0x1, UP0 ;  /* 0x00000001ff067887 */ /* 0x000fe40008000000 */
[----:B------:R-:W-:-:S04]  /*2ef0*/  USEL UR4, UR4, URZ, UP0 ;  /* 0x000000ff04047287 */ /* 0x000fc80008000000 */
[----:B------:R-:W-:Y:S01]  /*2f00*/  ULEA UR5, UR4, UR29, 0x3 ;  /* 0x0000001d04057291 */ /* 0x000fe2000f8e18ff */
[----:B------:R-:W-:-:S04]  /*2f10*/  LOP3.LUT R2, R2, UR6, RZ, 0x3c, !PT ;  /* 0x0000000602027c12 */ /* 0x000fc8000f8e3cff */
[----:B-1----:R-:W-:-:S04]  /*2f20*/  SHF.L.U32 R3, R2, 0x1f, RZ ;  /* 0x0000001f02037819 */ /* 0x002fc800000006ff */
[----:B------:R-:W1:Y:S02]  /*2f30*/  SYNCS.PHASECHK.TRANS64.TRYWAIT P0, [UR5], R3 ;  /* 0x00000003ff0075a7 */ /* 0x000e640008001105 */
[----:B-1----:R-:W-:Y:S05]  /*2f40*/  @!P0 BRA `(.L_x_43) ;  /* 0x0000004c00748947 */ /* 0x002fea0003800000 */
.L_x_127:
        /* <DEDUP_REMOVED lines=9> */
.L_x_129:
        /* <DEDUP_REMOVED lines=9> */
.L_x_131:
        /* <DEDUP_REMOVED lines=9> */
.L_x_133:
        /* <DEDUP_REMOVED lines=9> */
.L_x_135:
        /* <DEDUP_REMOVED lines=9> */
.L_x_137:
        /* <DEDUP_REMOVED lines=9> */
.L_x_139:
        /* <DEDUP_REMOVED lines=9> */
.L_x_141:
        /* <DEDUP_REMOVED lines=9> */
.L_x_143:
        /* <DEDUP_REMOVED lines=9> */
.L_x_145:
        /* <DEDUP_REMOVED lines=9> */
.L_x_147:
        /* <DEDUP_REMOVED lines=9> */
.L_x_149:
        /* <DEDUP_REMOVED lines=9> */
.L_x_151:
        /* <DEDUP_REMOVED lines=9> */
.L_x_153:
        /* <DEDUP_REMOVED lines=9> */
.L_x_155:
        /* <DEDUP_REMOVED lines=9> */
.L_x_157:
        /* <DEDUP_REMOVED lines=9> */
.L_x_159:
        /* <DEDUP_REMOVED lines=9> */
.L_x_161:
        /* <DEDUP_REMOVED lines=9> */
.L_x_163:
        /* <DEDUP_REMOVED lines=9> */
.L_x_165:
        /* <DEDUP_REMOVED lines=9> */
.L_x_167:
        /* <DEDUP_REMOVED lines=9> */
.L_x_169:
        /* <DEDUP_REMOVED lines=9> */
.L_x_171:
        /* <DEDUP_REMOVED lines=9> */
.L_x_173:
[----:B------:R-:W-:-:S04]  /*3c40*/  UIADD3 UR4, UPT, UPT, UR4, 0x1, URZ ;  /* 0x0000000104047890 */ /* 0x000fc8000fffe0ff */
[----:B------:R-:W-:-:S04]  /*3c50*/  UISETP.NE.AND UP0, UPT, UR4, 0x1b, UPT ;  /* 0x0000001b0400788c */ /* 0x000fc8000bf05270 */
[----:B------:R-:W-:Y:S02]  /*3c60*/  USEL UR5, URZ, 0x1, UP0 ;  /* 0x00000001ff057887 */ /* 0x000fe40008000000 */
[----:B------:R-:W-:-:S04]  /*3c70*/  USEL UR4, UR4, URZ, UP0 ;  /* 0x000000ff04047287 */ /* 0x000fc80008000000 */
[----:B------:R-:W-:Y:S01]  /*3c80*/  ULEA UR4, UR4, UR29, 0x3 ;  /* 0x0000001d04047291 */ /* 0x000fe2000f8e18ff */
[----:B------:R-:W-:-:S04]  /*3c90*/  LOP3.LUT R2, R2, UR5, RZ, 0x3c, !PT ;  /* 0x0000000502027c12 */ /* 0x000fc8000f8e3cff */
[----:B------:R-:W-:Y:S01]  /*3ca0*/  SHF.L.U32 R2, R2, 0x1f, RZ ;  /* 0x0000001f02027819 */ /* 0x000fe200000006ff */
[----:B-1----:R-:W-:-:S07]  /*3cb0*/  IMAD.U32 R0, RZ, RZ, UR4 ;  /* 0x00000004ff007e24 */ /* 0x002fce000f8e00ff */
.L_x_67:
[----:B-1----:R1:W2:Y:S02]  /*3cc0*/  SYNCS.PHASECHK.TRANS64.TRYWAIT P0, [R0+URZ], R2 ;  /* 0x00000002000075a7 */ /* 0x0022a400080011ff */
[----:B--2---:R-:W-:Y:S05]  /*3cd0*/  @!P0 NANOSLEEP.SYNCS 0x989680 ;  /* 0x009896800000895d */ /* 0x004fea0003900000 */
[----:B------:R-:W2:Y:S02]  /*3ce0*/  @!P0 SYNCS.PHASECHK.TRANS64 P0, [R0+URZ], R2 ;  /* 0x00000002000085a7 */ /* 0x000ea400080010ff */
[----:B--2---:R-:W-:Y:S05]  /*3cf0*/  @P0 EXIT ;  /* 0x000000000000094d */ /* 0x004fea0003800000 */
[----:B------:R-:W-:Y:S05]  /*3d00*/  BRA `(.L_x_67) ;  /* 0xfffffffc00ec7947 */ /* 0x000fea000383ffff */
.L_x_22:
[----:B------:R-:W1:Y:S02]  /*3d10*/  S2UR UR4, SR_CgaCtaId ;  /* 0x00000000000479c3 */ /* 0x000e640000008800 */
[----:B-1----:R-:W-:-:S04]  /*3d20*/  UISETP.NE.AND UP0, UPT, UR4, URZ, UPT ;  /* 0x000000ff0400728c */ /* 0x002fc8000bf05270 */
[----:B------:R-:W-:-:S09]  /*3d30*/  UISETP.NE.OR UP0, UPT, UR18, 0x1, UP0 ;  /* 0x000000011200788c */ /* 0x000fd20008705670 */
[----:B------:R-:W-:Y:S05]  /*3d40*/  BRA.U UP0, `(.L_x_68) ;  /* 0x0000000100b47547 */ /* 0x000fea000b800000 */
[----:B------:R-:W1:Y:S01]  /*3d50*/  S2UR UR5, SR_CgaCtaId ;  /* 0x00000000000579c3 */ /* 0x000e620000008800 */
[----:B------:R-:W-:Y:S01]  /*3d60*/  UMOV UR4, 0x400 ;  /* 0x0000040000047882 */ /* 0x000fe20000000000 */
[----:B------:R-:W-:Y:S01]  /*3d70*/  HFMA2 R3, -RZ, RZ, 0, 5.9604644775390625e-08 ;  /* 0x00000001ff037431 */ /* 0x000fe200000001ff */
[----:B------:R-:W-:Y:S01]  /*3d80*/  ISETP.GE.U32.AND P0, PT, R0, 0x2, PT ;  /* 0x000000020000780c */ /* 0x000fe20003f06070 */
[----:B------:R-:W-:Y:S01]  /*3d90*/  IMAD.MOV.U32 R8, RZ, RZ, RZ ;  /* 0x000000ffff087224 */ /* 0x000fe200078e00ff */
[----:B-1----:R-:W-:-:S04]  /*3da0*/  ULEA UR4, UR5, UR4, 0x18 ;  /* 0x0000000405047291 */ /* 0x002fc8000f8ec0ff */
[----:B------:R-:W-:Y:S02]  /*3db0*/  UIADD3 UR5, UPT, UPT, UR4, 0x1d8, URZ ;  /* 0x000001d804057890 */ /* 0x000fe4000fffe0ff */
[----:B------:R-:W-:Y:S02]  /*3dc0*/  UIADD3 UR8, UPT, UPT, UR4, 0x1d0, URZ ;  /* 0x000001d004087890 */ /* 0x000fe4000fffe0ff */
[----:B------:R-:W-:-:S12]  /*3dd0*/  UPRMT UR5, URZ, 0x654, UR5 ;  /* 0x00000654ff057896 */ /* 0x000fd80008000005 */
.L_x_71:
[----:B------:R-:W-:Y:S01]  /*3de0*/  SHF.L.U32 R6, R3, 0x1f, RZ ;  /* 0x0000001f03067819 */ /* 0x000fe200000006ff */
[----:B------:R-:W-:Y:S02]  /*3df0*/  IMAD.U32 R4, RZ, RZ, UR8 ;  /* 0x00000008ff047e24 */ /* 0x000fe4000f8e00ff */
[----:B------:R-:W-:Y:S01]  /*3e00*/  @!P0 IMAD.MOV.U32 R5, RZ, RZ, 0x10 ;  /* 0x00000010ff058424 */ /* 0x000fe200078e00ff */
[----:B------:R-:W1:Y:S02]  /*3e10*/  SYNCS.PHASECHK.TRANS64.TRYWAIT P1, [UR4+0x1d8], R6 ;  /* 0x0001d806ff0075a7 */ /* 0x000e640008021104 */
[----:B------:R-:W-:-:S04]  /*3e20*/  PRMT R4, R0, 0x654, R4 ;  /* 0x0000065400047816 */ /* 0x000fc80000000004 */
[----:B------:R-:W-:Y:S01]  /*3e30*/  SEL R2, R4, R2, !P0 ;  /* 0x0000000204027207 */ /* 0x000fe20004000000 */
[----:B-1----:R-:W-:Y:S06]  /*3e40*/  @!P1 BRA `(.L_x_69) ;  /* 0x0000004400f49947 */ /* 0x002fec0003800000 */
.L_x_175:
[----:B------:R-:W-:Y:S01]  /*3e50*/  UIADD3 UR6, UPT, UPT, UR4, 0x210, URZ ;  /* 0x0000021004067890 */ /* 0x000fe2000fffe0ff */
[----:B------:R2:W-:Y:S01]  /*3e60*/  @!P0 SYNCS.ARRIVE.TRANS64.RED RZ, [R2+URZ], R5 ;  /* 0x0000000502ff89a7 */ /* 0x0005e200080004ff */
[----:B------:R-:W-:Y:S01]  /*3e70*/  UIADD3 UR7, UPT, UPT, UR4, 0x1d0, URZ ;  /* 0x000001d004077890 */ /* 0x000fe2000fffe0ff */
[----:B------:R-:W-:-:S08]  /*3e80*/  LOP3.LUT R3, R3, 0x1, RZ, 0x3c, !PT ;  /* 0x0000000103037812 */ /* 0x000fd000078e3cff */
[----:B------:R-:W-:Y:S06]  /*3e90*/  UGETNEXTWORKID.BROADCAST [UR6], [UR7] ;  /* 0x00000000060073ca */ /* 0x000fec0008000100 */
[----:B--2---:R-:W-:-:S04]  /*3ea0*/  SHF.L.U32 R5, R8, 0x1f, RZ ;  /* 0x0000001f08057819 */ /* 0x004fc800000006ff */
[----:B------:R-:W2:Y:S02]  /*3eb0*/  SYNCS.PHASECHK.TRANS64.TRYWAIT P1, [UR4+0x1d0], R5 ;  /* 0x0001d005ff0075a7 */ /* 0x000ea40008021104 */
[----:B--2---:R-:W-:Y:S05]  /*3ec0*/  @!P1 BRA `(.L_x_70) ;  /* 0x0000004400ec9947 */ /* 0x004fea0003800000 */
.L_x_177:
[----:B-1----:R-:W1:Y:S01]  /*3ed0*/  LDS.128 R4, [UR4+0x210] ;  /* 0x00021004ff047984 */ /* 0x002e620008000c00 */
[----:B------:R-:W-:Y:S01]  /*3ee0*/  LOP3.LUT R8, R8, 0x1, RZ, 0x3c, !PT ;  /* 0x0000000108087812 */ /* 0x000fe200078e3cff */
[----:B------:R-:W-:Y:S01]  /*3ef0*/  @!PT LDS RZ, [RZ] ;  /* 0x00000000fffff984 */ /* 0x000fe20000000800 */
[----:B------:R-:W-:Y:S01]  /*3f00*/  @!PT LDS RZ, [RZ] ;  /* 0x00000000fffff984 */ /* 0x000fe20000000800 */
[----:B------:R-:W-:Y:S01]  /*3f10*/  @!PT LDS RZ, [RZ] ;  /* 0x00000000fffff984 */ /* 0x000fe20000000800 */
[----:B------:R-:W-:Y:S01]  /*3f20*/  @!PT LDS RZ, [RZ] ;  /* 0x00000000fffff984 */ /* 0x000fe20000000800 */
[----:B------:R2:W-:Y:S06]  /*3f30*/  MEMBAR.ALL.CTA ;  /* 0x0000000000007992 */ /* 0x0005ec0000008000 */
[----:B--2---:R-:W2:Y:S02]  /*3f40*/  FENCE.VIEW.ASYNC.S ;  /* 0x00000000000073c6 */ /* 0x004ea40000000000 */
[----:B--2---:R-:W-:Y:S01]  /*3f50*/  SYNCS.ARRIVE.TRANS64.RED.A1T0 RZ, [UR5], RZ ;  /* 0x000000ffffff79a7 */ /* 0x004fe20008100405 */
[----:B-1----:R-:W-:-:S13]  /*3f60*/  LOP3.LUT P1, RZ, R6, 0x1, RZ, 0xc0, !PT ;  /* 0x0000000106ff7812 */ /* 0x002fda000782c0ff */
[----:B------:R-:W-:Y:S05]  /*3f70*/  @P1 BRA `(.L_x_71) ;  /* 0xfffffffc00981947 */ /* 0x000fea000383ffff */
[----:B------:R-:W-:-:S04]  /*3f80*/  SHF.L.U32 R0, R3, 0x1f, RZ ;  /* 0x0000001f03007819 */ /* 0x000fc800000006ff */
[----:B------:R-:W1:Y:S02]  /*3f90*/  SYNCS.PHASECHK.TRANS64 P0, [UR4+0x1d8], R0 ;  /* 0x0001d800ff0075a7 */ /* 0x000e640008001004 */
[----:B-1----:R-:W-:Y:S05]  /*3fa0*/  @P0 EXIT ;  /* 0x000000000000094d */ /* 0x002fea0003800000 */
[----:B------:R-:W-:-:S07]  /*3fb0*/  MOV R0, UR4 ;  /* 0x0000000400007c02 */ /* 0x000fce0008000f00 */
.L_x_72:
[----:B-1----:R-:W-:-:S04]  /*3fc0*/  SHF.L.U32 R2, R3, 0x1f, RZ ;  /* 0x0000001f03027819 */ /* 0x002fc800000006ff */
[----:B------:R1:W2:Y:S03]  /*3fd0*/  SYNCS.PHASECHK.TRANS64.TRYWAIT P0, [R0+URZ+0x1d8], R2 ;  /* 0x0001d802000075a7 */ /* 0x0002a600080011ff */
[----:B--2---:R-:W-:Y:S05]  /*3fe0*/  @!P0 NANOSLEEP.SYNCS 0x989680 ;  /* 0x009896800000895d */ /* 0x004fea0003900000 */
[----:B------:R-:W2:Y:S02]  /*3ff0*/  @!P0 SYNCS.PHASECHK.TRANS64 P0, [R0+URZ+0x1d8], R2 ;  /* 0x0001d802000085a7 */ /* 0x000ea400080010ff */
[----:B--2---:R-:W-:Y:S05]  /*4000*/  @P0 EXIT ;  /* 0x000000000000094d */ /* 0x004fea0003800000 */
[----:B------:R-:W-:Y:S05]  /*4010*/  BRA `(.L_x_72) ;  /* 0xfffffffc00e87947 */ /* 0x000fea000383ffff */
.L_x_68:
[----:B------:R-:W-:Y:S05]  /*4020*/  BRA.U UP4, `(.L_x_73) ;  /* 0x0000000d04507547 */ /* 0x000fea000b800000 */
[----:B------:R-:W1:Y:S01]  /*4030*/  S2UR UR7, SR_CgaCtaId ;  /* 0x00000000000779c3 */ /* 0x000e620000008800 */
[----:B------:R-:W-:Y:S01]  /*4040*/  UMOV UR4, 0x40 ;  /* 0x0000004000047882 */ /* 0x000fe20000000000 */
[----:B------:R-:W-:Y:S01]  /*4050*/  NOP ;  /* 0x0000000000007918 */ /* 0x000fe20000000000 */
[----:B------:R-:W-:Y:S01]  /*4060*/  UMOV UR6, 0x400 ;  /* 0x0000040000067882 */ /* 0x000fe20000000000 */
[----:B-1----:R-:W-:Y:S02]  /*4070*/  ULEA UR5, UR7, UR4, 0x18 ;  /* 0x0000000407057291 */ /* 0x002fe4000f8ec0ff */
[----:B------:R-:W-:-:S07]  /*4080*/  ULEA UR6, UR7, UR6, 0x18 ;  /* 0x0000000607067291 */ /* 0x000fce000f8ec0ff */
[----:B------:R-:W1:Y:S02]  /*4090*/  LDS.U8 R0, [UR5+0x1c] ;  /* 0x00001c05ff007984 */ /* 0x000e640008000000 */
[----:B-1----:R-:W-:-:S13]  /*40a0*/  ISETP.NE.AND P0, PT, R0, RZ, PT ;  /* 0x000000ff0000720c */ /* 0x002fda0003f05270 */
[----:B------:R-:W-:Y:S05]  /*40b0*/  @P0 BRA `(.L_x_74) ;  /* 0x0000000000580947 */ /* 0x000fea0003800000 */
[----:B------:R-:W-:-:S13]  /*40c0*/  ELECT P0, URZ, PT ;  /* 0x0000000000ff782f */ /* 0x000fda0003800000 */
[----:B------:R-:W-:Y:S05]  /*40d0*/  @!P0 BRA `(.L_x_75) ;  /* 0x0000000000608947 */ /* 0x000fea0003800000 */
[----:B------:R-:W-:Y:S01]  /*40e0*/  UMOV UR4, 0x10 ;  /* 0x0000001000047882 */ /* 0x000fe20000000000 */
[----:B------:R-:W-:Y:S01]  /*40f0*/  HFMA2 R0, -RZ, RZ, 0, 5.9604644775390625e-08 ;  /* 0x00000001ff007431 */ /* 0x000fe200000001ff */
[----:B------:R-:W-:-:S03]  /*4100*/  MOV R3, 0xffff ;  /* 0x0000ffff00037802 */ /* 0x000fc60000000f00 */
[----:B------:R-:W-:Y:S04]  /*4110*/  DEPBAR.LE SB1, 0x36 ;  /* 0x00009d800000791a */ /* 0x000fe80000000000 */
[----:B------:R-:W1:Y:S02]  /*4120*/  UTCATOMSWS.FIND_AND_SET.ALIGN UP0, UR4, UR4 ;  /* 0x00000004000475e3 */ /* 0x000e640008000800 */
[----:B-1----:R-:W-:Y:S01]  /*4130*/  MOV R4, UR4 ;  /* 0x0000000400047c02 */ /* 0x002fe20008000f00 */
[----:B------:R-:W-:Y:S06]  /*4140*/  BRA.U UP0, `(.L_x_76) ;  /* 0x0000000100187547 */ /* 0x000fec000b800000 */
.L_x_77:
[----:B------:R-:W-:Y:S05]  /*4150*/  NANOSLEEP 0x64 ;  /* 0x000000640000795d */ /* 0x000fea0003800000 */
[----:B------:R-:W-:-:S05]  /*4160*/  UMOV UR4, 0x10 ;  /* 0x0000001000047882 */ /* 0x000fca0000000000 */
[----:B------:R-:W-:Y:S04]  /*4170*/  DEPBAR.LE SB1, 0x36 ;  /* 0x00009d800000791a */ /* 0x000fe80000000000 */
[----:B------:R-:W1:Y:S02]  /*4180*/  UTCATOMSWS.FIND_AND_SET.ALIGN UP0, UR4, UR4 ;  /* 0x00000004000475e3 */ /* 0x000e640008000800 */
[----:B-1----:R-:W-:Y:S01]  /*4190*/  MOV R4, UR4 ;  /* 0x0000000400047c02 */ /* 0x002fe20008000f00 */
[----:B------:R-:W-:Y:S05]  /*41a0*/  BRA.U !UP0, `(.L_x_77) ;  /* 0xfffffffd08e87547 */ /* 0x000fea000b83ffff */
.L_x_76:
[-C--:B------:R-:W-:Y:S02]  /*41b0*/  SHF.L.U32 R3, R3, R4.reuse, RZ ;  /* 0x0000000403037219 */ /* 0x080fe400000006ff */
[----:B------:R-:W-:Y:S01]  /*41c0*/  SHF.L.U32 R0, R0, R4, RZ ;  /* 0x0000000400007219 */ /* 0x000fe200000006ff */
[----:B------:R-:W-:Y:S02]  /*41d0*/  IMAD.SHL.U32 R4, R4, 0x20, RZ ;  /* 0x0000002004047824 */ /* 0x000fe400078e00ff */
[----:B------:R1:W-:Y:S04]  /*41e0*/  ATOMS.OR RZ, [UR5+0x14], R3 ;  /* 0x00001403ffff798c */ /* 0x0003e8000b000005 */
[----:B------:R1:W-:Y:S04]  /*41f0*/  ATOMS.OR RZ, [UR5+0x18], R0 ;  /* 0x00001800ffff798c */ /* 0x0003e8000b000005 */
[----:B------:R1:W-:Y:S01]  /*4200*/  STS [UR6+0x220], R4 ;  /* 0x00022004ff007988 */ /* 0x0003e20008000806 */
[----:B------:R-:W-:Y:S05]  /*4210*/  BRA `(.L_x_75) ;  /* 0x0000000000107947 */ /* 0x000fea0003800000 */
.L_x_74:
[----:B------:R-:W-:Y:S02]  /*4220*/  MOV R0, 0xffffffff ;  /* 0xffffffff00007802 */ /* 0x000fe40000000f00 */
[----:B------:R-:W-:-:S03]  /*4230*/  MOV R4, 0x4260 ;  /* 0x0000426000047802 */ /* 0x000fc60000000f00 */
[----:B------:R1:W-:Y:S04]  /*4240*/  STS [UR6+0x220], R0 ;  /* 0x00022000ff007988 */ /* 0x0003e80008000806 */
[----:B-1---5:R-:W-:Y:S05]  /*4250*/  CALL.REL.NOINC `($__internal_1_$__cuda_sm10x_tcgen05_guardrail_trap_phase_invalid_during_alloc) ;  /* 0x0000004800307944 */ /* 0x022fea0003c00000 */
.L_x_75:
[----:B------:R-:W-:Y:S05]  /*4260*/  WARPSYNC.ALL ;  /* 0x0000000000007948 */ /* 0x000fea0003800000 */
[----:B------:R-:W2:Y:S01]  /*4270*/  S2UR UR4, SR_CgaCtaId ;  /* 0x00000000000479c3 */ /* 0x000ea20000008800 */
[----:B------:R-:W-:Y:S01]  /*4280*/  UMOV UR18, 0x400 ;  /* 0x0000040000127882 */ /* 0x000fe20000000000 */
[----:B------:R-:W-:-:S06]  /*4290*/  NOP ;  /* 0x0000000000007918 */ /* 0x000fcc0000000000 */
[----:B------:R-:W-:Y:S06]  /*42a0*/  BAR.ARV 0x6, 0xa0 ;  /* 0x0182800000007b1d */ /* 0x000fec0000002000 */
[----:B------:R-:W3:Y:S01]  /*42b0*/  LDCU.64 UR6, c[0x0][0x388] ;  /* 0x00007100ff0677ac */ /* 0x000ee20008000a00 */
[----:B------:R-:W-:Y:S01]  /*42c0*/  LOP3.LUT R2, R2, 0xffff, RZ, 0xc0, !PT ;  /* 0x0000ffff02027812 */ /* 0x000fe200078ec0ff */
[----:B------:R-:W-:Y:S01]  /*42d0*/  IMAD.MOV.U32 R9, RZ, RZ, 0x1 ;  /* 0x00000001ff097424 */ /* 0x000fe200078e00ff */
[----:B------:R-:W4:Y:S02]  /*42e0*/  LDCU.64 UR8, c[0x0][0x390] ;  /* 0x00007200ff0877ac */ /* 0x000f240008000a00 */
[----:B------:R-:W-:Y:S01]  /*42f0*/  R2UR UR19, R2 ;  /* 0x00000000021372ca */ /* 0x000fe200000e0000 */
[----:B------:R-:W-:-:S02]  /*4300*/  IMAD.MOV.U32 R8, RZ, RZ, RZ ;  /* 0x000000ffff087224 */ /* 0x000fc400078e00ff */
[----:B-1----:R-:W-:Y:S01]  /*4310*/  IMAD.MOV.U32 R3, RZ, RZ, RZ ;  /* 0x000000ffff037224 */ /* 0x002fe200078e00ff */
[----:B------:R-:W-:Y:S01]  /*4320*/  UMOV UR22, URZ ;  /* 0x000000ff00167c82 */ /* 0x000fe20008000000 */
[----:B--2---:R-:W-:Y:S01]  /*4330*/  ULEA UR18, UR4, UR18, 0x18 ;  /* 0x0000001204127291 */ /* 0x004fe2000f8ec0ff */
[----:B------:R-:W-:Y:S01]  /*4340*/  UMOV UR17, URZ ;  /* 0x000000ff00117c82 */ /* 0x000fe20008000000 */
[----:B------:R-:W-:Y:S01]  /*4350*/  UMOV UR26, 0x0 ;  /* 0x00000000001a7882 */ /* 0x000fe20000000000 */
[----:B------:R-:W-:Y:S01]  /*4360*/  UMOV UR27, 0x4110010 ;  /* 0x04110010001b7882 */ /* 0x000fe20000000000 */
[----:B------:R-:W-:Y:S01]  /*4370*/  UMOV UR24, 0x0 ;  /* 0x0000000000187882 */ /* 0x000fe20000000000 */
[----:B------:R-:W-:Y:S01]  /*4380*/  UMOV UR25, 0x4110010 ;  /* 0x0411001000197882 */ /* 0x000fe20000000000 */
[----:B---3--:R-:W-:-:S03]  /*4390*/  UIADD3 UR4, UPT, UPT, UR6, 0x3f, URZ ;  /* 0x0000003f06047890 */ /* 0x008fc6000fffe0ff */
[----:B------:R-:W1:Y:S01]  /*43a0*/  LDS R0, [UR18+0x220] ;  /* 0x00022012ff007984 */ /* 0x000e620008000800 */
[----:B------:R-:W-:Y:S02]  /*43b0*/  UIADD3 UR6, UPT, UPT, UR18, 0x1d600, URZ ;  /* 0x0001d60012067890 */ /* 0x000fe4000fffe0ff */
[----:B------:R-:W-:Y:S02]  /*43c0*/  USHF.R.S32.HI UR5, URZ, 0x1f, UR4 ;  /* 0x0000001fff057899 */ /* 0x000fe40008011404 */
[----:B------:R-:W-:Y:S02]  /*43d0*/  USHF.R.U32.HI UR6, URZ, 0x4, UR6 ;  /* 0x00000004ff067899 */ /* 0x000fe40008011606 */
[----:B------:R-:W-:Y:S02]  /*43e0*/  ULEA.HI UR4, UR5, UR4, URZ, 0x6 ;  /* 0x0000000405047291 */ /* 0x000fe4000f8f30ff */
[----:B------:R-:W-:Y:S02]  /*43f0*/  UIADD3 UR5, UPT, UPT, UR18, 0x2600, URZ ;  /* 0x0000260012057890 */ /* 0x000fe4000fffe0ff */
[----:B------:R-:W-:-:S02]  /*4400*/  USHF.R.S32.HI UR4, URZ, 0x6, UR4 ;  /* 0x00000006ff047899 */ /* 0x000fc40008011404 */
[----:B------:R-:W-:Y:S02]  /*4410*/  USHF.R.U32.HI UR5, URZ, 0x4, UR5 ;  /* 0x00000004ff057899 */ /* 0x000fe40008011605 */
[----:B------:R-:W-:Y:S02]  /*4420*/  UIMAD UR4, UR4, UR7, URZ ;  /* 0x00000007040472a4 */ /* 0x000fe4000f8e02ff */
[----:B------:R-:W-:Y:S02]  /*4430*/  ULOP3.LUT UR5, UR5, 0x3fff, URZ, 0xc0, !UPT ;  /* 0x00003fff05057892 */ /* 0x000fe4000f8ec0ff */
[----:B----4-:R-:W-:Y:S02]  /*4440*/  UIMAD UR4, UR4, UR8, URZ ;  /* 0x00000008040472a4 */ /* 0x010fe4000f8e02ff */
[----:B------:R-:W-:Y:S02]  /*4450*/  ULOP3.LUT UR21, UR6, 0x3fff, URZ, 0xc0, !UPT ;  /* 0x00003fff06157892 */ /* 0x000fe4000f8ec0ff */
[----:B------:R-:W-:-:S02]  /*4460*/  UIMAD UR7, UR4, UR9, URZ ;  /* 0x00000009040772a4 */ /* 0x000fc4000f8e02ff */
[----:B------:R-:W-:Y:S02]  /*4470*/  UIADD3 UR4, UPT, UPT, UR18, 0x1d8, URZ ;  /* 0x000001d812047890 */ /* 0x000fe4000fffe0ff */
[----:B------:R-:W-:Y:S02]  /*4480*/  ULOP3.LUT UR20, UR5, 0x10000, URZ, 0xfc, !UPT ;  /* 0x0001000005147892 */ /* 0x000fe4000f8efcff */
[----:B------:R-:W-:Y:S02]  /*4490*/  UPRMT UR28, URZ, 0x654, UR4 ;  /* 0x00000654ff1c7896 */ /* 0x000fe40008000004 */
[----:B------:R-:W-:Y:S02]  /*44a0*/  UIADD3 UR29, UPT, UPT, UR7, -0x1, URZ ;  /* 0xffffffff071d7890 */ /* 0x000fe4000fffe0ff */
[----:B------:R-:W-:Y:S01]  /*44b0*/  UISETP.GE.AND UP3, UPT, UR7, 0x1, UPT ;  /* 0x000000010700788c */ /* 0x000fe2000bf66270 */
[C---:B-1----:R-:W-:Y:S01]  /*44c0*/  VIADD R5, R0.reuse, 0x40 ;  /* 0x0000004000057836 */ /* 0x042fe20000000000 */
[----:B------:R-:W-:-:S04]  /*44d0*/  LOP3.LUT R4, R0, 0xffff, RZ, 0xc0, !PT ;  /* 0x0000ffff00047812 */ /* 0x000fc800078ec0ff */
[----:B------:R-:W-:-:S05]  /*44e0*/  LOP3.LUT R5, R5, 0xffff, RZ, 0xc0, !PT ;  /* 0x0000ffff05057812 */ /* 0x000fca00078ec0ff */
[----:B------:R1:W-:Y:S02]  /*44f0*/  STL.64 [R1], R4 ;  /* 0x0000000401007387 */ /* 0x0003e40000100a00 */
.L_x_84:
[----:B-1----:R-:W-:-:S04]  /*4500*/  SHF.L.U32 R4, R8, 0x1f, RZ ;  /* 0x0000001f08047819 */ /* 0x002fc800000006ff */
[----:B------:R-:W1:Y:S02]  /*4510*/  SYNCS.PHASECHK.TRANS64.TRYWAIT P0, [UR18+0x1d0], R4 ;  /* 0x0001d004ff0075a7 */ /* 0x000e640008001112 */
[----:B-12-4-:R-:W-:Y:S05]  /*4520*/  @!P0 BRA `(.L_x_78) ;  /* 0x00000040006c8947 */ /* 0x016fea0003800000 */
.L_x_179:
[----:B-1----:R-:W1:Y:S01]  /*4530*/  LDS.128 R4, [UR18+0x210] ;  /* 0x00021012ff047984 */ /* 0x002e620008000c00 */
[----:B------:R-:W-:Y:S01]  /*4540*/  ULEA UR23, UR22, UR18, 0x3 ;  /* 0x0000001216177291 */ /* 0x000fe2000f8e18ff */
[----:B------:R-:W-:Y:S01]  /*4550*/  SHF.L.U32 R2, R9, 0x1f, RZ ;  /* 0x0000001f09027819 */ /* 0x000fe200000006ff */
[----:B------:R-:W-:Y:S01]  /*4560*/  @!PT LDS RZ, [RZ] ;  /* 0x00000000fffff984 */ /* 0x000fe20000000800 */
[----:B------:R-:W-:Y:S01]  /*4570*/  @!PT LDS RZ, [RZ] ;  /* 0x00000000fffff984 */ /* 0x000fe20000000800 */
[----:B------:R-:W-:Y:S01]  /*4580*/  @!PT LDS RZ, [RZ] ;  /* 0x00000000fffff984 */ /* 0x000fe20000000800 */
[----:B------:R-:W-:Y:S01]  /*4590*/  @!PT LDS RZ, [RZ] ;  /* 0x00000000fffff984 */ /* 0x000fe20000000800 */
[----:B------:R2:W-:Y:S06]  /*45a0*/  MEMBAR.ALL.CTA ;  /* 0x0000000000007992 */ /* 0x0005ec0000008000 */
[----:B--2---:R-:W2:Y:S02]  /*45b0*/  FENCE.VIEW.ASYNC.S ;  /* 0x00000000000073c6 */ /* 0x004ea40000000000 */
[----:B--2---:R-:W-:Y:S01]  /*45c0*/  SYNCS.ARRIVE.TRANS64.RED.A1T0 RZ, [UR28], RZ ;  /* 0x000000ffffff79a7 */ /* 0x004fe2000810041c */
[----:B------:R-:W2:Y:S01]  /*45d0*/  SYNCS.PHASECHK.TRANS64.TRYWAIT P0, [UR23+0x1f0], R2 ;  /* 0x0001f002ff0075a7 */ /* 0x000ea20008001117 */
[----:B-1----:R-:W-:Y:S01]  /*45e0*/  LOP3.LUT P2, RZ, R6, 0x1, RZ, 0xc0, !PT ;  /* 0x0000000106ff7812 */ /* 0x002fe2000784c0ff */
[----:B--2---:R-:W-:-:S12]  /*45f0*/  @!P0 BRA `(.L_x_79) ;  /* 0x0000004000508947 */ /* 0x004fd80003800000 */
.L_x_181:
[----:B------:R-:W-:Y:S05]  /*4600*/  BRA.U !UP3, `(.L_x_80) ;  /* 0x000000010bc87547 */ /* 0x000fea000b800000 */
[----:B-1----:R-:W-:Y:S01]  /*4610*/  IMAD.U32 R2, RZ, RZ, UR22 ;  /* 0x00000016ff027e24 */ /* 0x002fe2000f8e00ff */
[----:B------:R-:W-:-:S04]  /*4620*/  ULEA UR4, UR17, UR18, 0x3 ;  /* 0x0000001211047291 */ /* 0x000fc8000f8e18ff */
[----:B------:R-:W-:-:S05]  /*4630*/  LEA R2, R2, R1, 0x2 ;  /* 0x0000000102027211 */ /* 0x000fca00078e10ff */
[----:B------:R1:W5:Y:S01]  /*4640*/  LDL R4, [R2] ;  /* 0x0000000002047983 */ /* 0x0003620000100800 */
[----:B------:R-:W-:Y:S01]  /*4650*/  UPLOP3.LUT UP2, UPT, UPT, UPT, UPT, 0x40, 0x4 ;  /* 0x000000000004789c */ /* 0x000fe20003f4e870 */
[----:B------:R-:W-:Y:S01]  /*4660*/  UMOV UR15, UR29 ;  /* 0x0000001d000f7c82 */ /* 0x000fe20008000000 */
[----:B------:R-:W-:Y:S01]  /*4670*/  UMOV UR8, UR17 ;  /* 0x0000001100087c82 */ /* 0x000fe20008000000 */
[----:B-1----:R-:W-:-:S04]  /*4680*/  SHF.L.U32 R2, R3, 0x1f, RZ ;  /* 0x0000001f03027819 */ /* 0x002fc800000006ff */
[----:B------:R1:W2:Y:S04]  /*4690*/  SYNCS.PHASECHK.TRANS64.TRYWAIT P1, [UR4], R2 ;  /* 0x00000002ff0075a7 */ /* 0x0002a80008021104 */
.L_x_83:
[----:B------:R-:W-:Y:S01]  /*46a0*/  ULEA UR16, UR8, UR18, 0x3 ;  /* 0x0000001208107291 */ /* 0x000fe2000f8e18ff */
[----:B--234-:R-:W-:Y:S11]  /*46b0*/  @P1 BRA `(.L_x_81) ;  /* 0x00000000000c1947 */ /* 0x01cff60003800000 */
[----:B------:R-:W-:Y:S04]  /*46c0*/  SHF.L.U32 R5, R3, 0x1f, RZ ;  /* 0x0000001f03057819 */ /* 0x000fe800000006ff */
[----:B------:R-:W2:Y:S02]  /*46d0*/  SYNCS.PHASECHK.TRANS64.TRYWAIT P0, [UR16], R5 ;  /* 0x00000005ff0075a7 */ /* 0x000ea40008001110 */
[----:B--2---:R-:W-:Y:S05]  /*46e0*/  @!P0 BRA `(.L_x_82) ;  /* 0x00000040002c8947 */ /* 0x004fea0003800000 */
.L_x_81:
[----:B------:R-:W-:Y:S01]  /*46f0*/  UISETP.NE.AND UP0, UPT, UR15, URZ, UPT ;  /* 0x000000ff0f00728c */ /* 0x000fe2000bf05270 */
[----:B------:R-:W-:Y:S01]  /*4700*/  PLOP3.LUT P1, PT, PT, PT, PT, 0x80, 0x8 ;  /* 0x000000000008781c */ /* 0x000fe20003f2f070 */
[----:B------:R-:W-:Y:S02]  /*4710*/  UIADD3 UR4, UPT, UPT, UR8, 0x1, URZ ;  /* 0x0000000108047890 */ /* 0x000fe4000fffe0ff */
[----:B------:R-:W-:Y:S02]  /*4720*/  ULEA UR10, UR8, UR21, 0x8 ;  /* 0x00000015080a7291 */ /* 0x000fe4000f8e40ff */
[----:B------:R-:W-:Y:S01]  /*4730*/  UISETP.NE.AND UP1, UPT, UR4, 0x1b, UPT ;  /* 0x0000001b0400788c */ /* 0x000fe2000bf25270 */
[----:B------:R-:W-:Y:S01]  /*4740*/  PLOP3.LUT P0, PT, PT, PT, UP0, 0x80, 0x8 ;  /* 0x000000000008781c */ /* 0x000fe20003f0f008 */
[----:B------:R-:W-:Y:S02]  /*4750*/  ULEA UR8, UR8, UR20, 0x8 ;  /* 0x0000001408087291 */ /* 0x000fe4000f8e40ff */
[----:B------:R-:W-:Y:S02]  /*4760*/  USEL UR5, URZ, 0x1, UP1 ;  /* 0x00000001ff057887 */ /* 0x000fe40008800000 */
[----:B------:R-:W-:Y:S02]  /*4770*/  USEL UR17, UR4, URZ, UP1 ;  /* 0x000000ff04117287 */ /* 0x000fe40008800000 */
[----:B------:R-:W-:Y:S02]  /*4780*/  UIADD3 UR12, UPT, UPT, UR10, 0x80, URZ ;  /* 0x000000800a0c7890 */ /* 0x000fe4000fffe0ff */
[----:B------:R-:W-:Y:S01]  /*4790*/  @UP0 ULEA UR4, UR17, UR18, 0x3 ;  /* 0x0000001211040291 */ /* 0x000fe2000f8e18ff */
[----:B------:R-:W-:Y:S01]  /*47a0*/  LOP3.LUT R3, R3, UR5, RZ, 0x3c, !PT ;  /* 0x0000000503037c12 */ /* 0x000fe2000f8e3cff */
[----:B------:R-:W-:Y:S02]  /*47b0*/  UIADD3 UR6, UPT, UPT, UR8, 0x2, URZ ;  /* 0x0000000208067890 */ /* 0x000fe4000fffe0ff */
[----:B------:R-:W-:Y:S01]  /*47c0*/  UIADD3 UR5, UPT, UPT, UR16, 0xd8, URZ ;  /* 0x000000d810057890 */ /* 0x000fe2000fffe0ff */
[----:B-1----:R-:W-:Y:S01]  /*47d0*/  @P0 SHF.L.U32 R2, R3, 0x1f, RZ ;  /* 0x0000001f03020819 */ /* 0x002fe200000006ff */
[----:B------:R-:W-:Y:S01]  /*47e0*/  UMOV UR11, 0x80004020 ;  /* 0x80004020000b7882 */ /* 0x000fe20000000000 */
[----:B------:R-:W-:Y:S01]  /*47f0*/  UMOV UR9, 0x80004020 ;  /* 0x8000402000097882 */ /* 0x000fe20000000000 */
[----:B------:R-:W-:Y:S01]  /*4800*/  UMOV UR13, 0x80004020 ;  /* 0x80004020000d7882 */ /* 0x000fe20000000000 */
[----:B------:R3:W4:Y:S01]  /*4810*/  @P0 SYNCS.PHASECHK.TRANS64.TRYWAIT P1, [UR4], R2 ;  /* 0x00000002ff0005a7 */ /* 0x0007220008021104 */
[----:B------:R-:W-:Y:S11]  /*4820*/  ELECT P0, URZ, PT ;  /* 0x0000000000ff782f */ /* 0x000ff60003800000 */
[----:B------:R-:W-:Y:S02]  /*4830*/  @!UPT UIADD3 URZ, UPT, UPT, URZ, URZ, URZ ;  /* 0x000000fffffff290 */ /* 0x000fe4000fffe0ff */
[C---:B-----5:R-:W-:Y:S02]  /*4840*/  @P0 R2UR.BROADCAST UR4, R4.reuse ;  /* 0x00000000040402ca */ /* 0x060fe400008e0000 */
[----:B------:R-:W-:Y:S11]  /*4850*/  ELECT P0, URZ, PT ;  /* 0x0000000000ff782f */ /* 0x000ff60003800000 */
[----:B------:R-:W-:Y:S02]  /*4860*/  @!UPT UIADD3 URZ, UPT, UPT, URZ, URZ, URZ ;  /* 0x000000fffffff290 */ /* 0x000fe4000fffe0ff */
[----:B------:R-:W-:Y:S01]  /*4870*/  @P0 R2UR.BROADCAST UR14, R4 ;  /* 0x00000000040e02ca */ /* 0x000fe200008e0000 */
[----:B------:R-:W-:Y:S01]  /*4880*/  UMOV UR7, 0x80004020 ;  /* 0x8000402000077882 */ /* 0x000fe20000000000 */
[----:B------:R1:W-:Y:S01]  /*4890*/  UTCQMMA gdesc[UR8], gdesc[UR10], tmem[UR4], tmem[UR26], idesc[UR27], UP2 ;  /* 0x00ff1a0a080075ea */ /* 0x0003e20009000304 */
[----:B------:R-:W-:Y:S10]  /*48a0*/  UPLOP3.LUT UP2, UPT, UPT, UPT, UPT, 0x80, 0x8 ;  /* 0x000000000008789c */ /* 0x000ff40003f4f070 */
[----:B------:R3:W-:Y:S01]  /*48b0*/  UTCQMMA gdesc[UR6], gdesc[UR12], tmem[UR14], tmem[UR24], idesc[UR25], UPT ;  /* 0x00ff180c060075ea */ /* 0x0007e2000b80030e */
[----:B------:R3:W-:Y:S01]  /*48c0*/  UTCBAR.MULTICAST [UR5], URZ, UR19 ;  /* 0x000000ff050073e9 */ /* 0x0007e20008000813 */
[----:B-1----:R-:W-:Y:S02]  /*48d0*/  UIADD3 UR4, UPT, UPT, UR15, 0x1, URZ ;  /* 0x000000010f047890 */ /* 0x002fe4000fffe0ff */
[----:B------:R-:W-:Y:S02]  /*48e0*/  UIADD3 UR9, UPT, UPT, UR15, -0x1, URZ ;  /* 0xffffffff0f097890 */ /* 0x000fe4000fffe0ff */
[----:B------:R-:W-:Y:S01]  /*48f0*/  UISETP.GT.U32.AND UP0, UPT, UR4, 0x1, UPT ;  /* 0x000000010400788c */ /* 0x000fe2000bf04070 */
[----:B------:R-:W-:Y:S04]  /*4900*/  UMOV UR8, UR17 ;  /* 0x0000001100087c82 */ /* 0x000fe80008000000 */
[----:B------:R-:W-:Y:S04]  /*4910*/  UMOV UR15, UR9 ;  /* 0x00000009000f7c82 */ /* 0x000fe80008000000 */
[----:B------:R-:W-:Y:S05]  /*4920*/  BRA.U UP0, `(.L_x_83) ;  /* 0xfffffffd005c7547 */ /* 0x000fea000b83ffff */
.L_x_80:
[----:B------:R-:W-:Y:S01]  /*4930*/  UIADD3 UR4, UPT, UPT, UR22, 0x1, URZ ;  /* 0x0000000116047890 */ /* 0x000fe2000fffe0ff */
[----:B------:R-:W-:Y:S01]  /*4940*/  LOP3.LUT R8, R8, 0x1, RZ, 0x3c, !PT ;  /* 0x0000000108087812 */ /* 0x000fe200078e3cff */
[----:B---3--:R-:W-:Y:S02]  /*4950*/  UIADD3 UR5, UPT, UPT, UR23, 0x1e0, URZ ;  /* 0x000001e017057890 */ /* 0x008fe4000fffe0ff */
[----:B------:R-:W-:-:S04]  /*4960*/  UISETP.NE.AND UP0, UPT, UR4, 0x2, UPT ;  /* 0x000000020400788c */ /* 0x000fc8000bf05270 */
[----:B------:R-:W-:Y:S02]  /*4970*/  USEL UR6, URZ, 0x1, UP0 ;  /* 0x00000001ff067887 */ /* 0x000fe40008000000 */
[----:B------:R-:W-:Y:S01]  /*4980*/  USEL UR22, UR4, URZ, UP0 ;  /* 0x000000ff04167287 */ /* 0x000fe20008000000 */
[----:B------:R2:W-:Y:S03]  /*4990*/  UTCBAR [UR5], URZ ;  /* 0x000000ff050073e9 */ /* 0x0005e600080000ff */
[----:B------:R-:W-:Y:S01]  /*49a0*/  LOP3.LUT R9, R9, UR6, RZ, 0x3c, !PT ;  /* 0x0000000609097c12 */ /* 0x000fe2000f8e3cff */
[----:B------:R-:W-:Y:S07]  /*49b0*/  @P2 BRA `(.L_x_84) ;  /* 0xfffffff800d02947 */ /* 0x000fee000383ffff */
[----:B------:R-:W3:Y:S01]  /*49c0*/  S2UR UR6, SR_CgaCtaId ;  /* 0x00000000000679c3 */ /* 0x000ee20000008800 */
[----:B------:R-:W-:Y:S01]  /*49d0*/  ELECT P0, URZ, PT ;  /* 0x0000000000ff782f */ /* 0x000fe20003800000 */
[----:B-1----:R-:W-:Y:S01]  /*49e0*/  IMAD.MOV.U32 R2, RZ, RZ, 0x1 ;  /* 0x00000001ff027424 */ /* 0x002fe200078e00ff */
[----:B------:R-:W-:Y:S01]  /*49f0*/  UIADD3 UR18, UPT, UPT, UR18, 0x1f0, URZ ;  /* 0x000001f012127890 */ /* 0x000fe2000fffe0ff */
[----:B------:R-:W-:Y:S01]  /*4a00*/  SHF.L.U32 R3, R9, 0x1f, RZ ;  /* 0x0000001f09037819 */ /* 0x000fe200000006ff */
[----:B------:R-:W-:-:S03]  /*4a10*/  UMOV UR4, 0x40 ;  /* 0x0000004000047882 */ /* 0x000fc60000000000 */
[----:B------:R-:W-:Y:S01]  /*4a20*/  UVIRTCOUNT.DEALLOC.SMPOOL 0x80 ;  /* 0x000000800000784c */ /* 0x000fe20000000000 */
[----:B---3--:R-:W-:Y:S02]  /*4a30*/  ULEA UR6, UR6, UR4, 0x18 ;  /* 0x0000000406067291 */ /* 0x008fe4000f8ec0ff */
[----:B------:R-:W-:-:S07]  /*4a40*/  ULEA UR4, UR22, UR18, 0x3 ;  /* 0x0000001216047291 */ /* 0x000fce000f8e18ff */
[----:B------:R1:W-:Y:S02]  /*4a50*/  @P0 STS.U8 [UR6+0x1c], R2 ;  /* 0x00001c02ff000988 */ /* 0x0003e40008000006 */
[----:B------:R-:W3:Y:S02]  /*4a60*/  SYNCS.PHASECHK.TRANS64.TRYWAIT P0, [UR4], R3 ;  /* 0x00000003ff0075a7 */ /* 0x000ee40008001104 */
[----:B-1-3--:R-:W-:Y:S05]  /*4a70*/  @!P0 BRA `(.L_x_85) ;  /* 0x0000003c00608947 */ /* 0x00afea0003800000 */
.L_x_184:
[----:B------:R-:W-:-:S04]  /*4a80*/  UIADD3 UR4, UPT, UPT, UR22, 0x1, URZ ;  /* 0x0000000116047890 */ /* 0x000fc8000fffe0ff */
[----:B------:R-:W-:-:S04]  /*4a90*/  UISETP.NE.AND UP0, UPT, UR4, 0x2, UPT ;  /* 0x000000020400788c */ /* 0x000fc8000bf05270 */
[----:B--2---:R-:W-:Y:S02]  /*4aa0*/  USEL UR5, URZ, 0x1, UP0 ;  /* 0x00000001ff057887 */ /* 0x004fe40008000000 */
[----:B------:R-:W-:-:S04]  /*4ab0*/  USEL UR4, UR4, URZ, UP0 ;  /* 0x000000ff04047287 */ /* 0x000fc80008000000 */
[----:B------:R-:W-:Y:S01]  /*4ac0*/  ULEA UR4, UR4, UR18, 0x3 ;  /* 0x0000001204047291 */ /* 0x000fe2000f8e18ff */
[----:B-1----:R-:W-:-:S04]  /*4ad0*/  LOP3.LUT R3, R9, UR5, RZ, 0x3c, !PT ;  /* 0x0000000509037c12 */ /* 0x002fc8000f8e3cff */
[----:B------:R-:W-:-:S04]  /*4ae0*/  SHF.L.U32 R3, R3, 0x1f, RZ ;  /* 0x0000001f03037819 */ /* 0x000fc800000006ff */
[----:B------:R-:W1:Y:S02]  /*4af0*/  SYNCS.PHASECHK.TRANS64.TRYWAIT P0, [UR4], R3 ;  /* 0x00000003ff0075a7 */ /* 0x000e640008001104 */
[----:B-1----:R-:W-:Y:S05]  /*4b00*/  @!P0 BRA `(.L_x_86) ;  /* 0x0000003c00548947 */ /* 0x002fea0003800000 */
.L_x_186:
[----:B------:R-:W-:Y:S01]  /*4b10*/  NOP ;  /* 0x0000000000007918 */ /* 0x000fe20000000000 */
[----:B-1----:R-:W1:Y:S01]  /*4b20*/  LDS R2, [UR6+0x14] ;  /* 0x00001406ff027984 */ /* 0x002e620008000800 */
[----:B------:R-:W-:Y:S01]  /*4b30*/  LOP3.LUT R3, R0, 0xffff, RZ, 0xc0, !PT ;  /* 0x0000ffff00037812 */ /* 0x000fe200078ec0ff */
[----:B------:R-:W-:-:S03]  /*4b40*/  IMAD.MOV.U32 R0, RZ, RZ, 0xffff ;  /* 0x0000ffffff007424 */ /* 0x000fc600078e00ff */
[----:B------:R-:W-:-:S04]  /*4b50*/  SHF.R.U32.HI R3, RZ, 0x5, R3 ;  /* 0x00000005ff037819 */ /* 0x000fc80000011603 */
[----:B------:R-:W-:-:S04]  /*4b60*/  SHF.L.U32 R0, R0, R3, RZ ;  /* 0x0000000300007219 */ /* 0x000fc800000006ff */
[----:B-1----:R-:W-:-:S04]  /*4b70*/  LOP3.LUT R2, R2, R0, RZ, 0xc0, !PT ;  /* 0x0000000002027212 */ /* 0x002fc800078ec0ff */
[----:B------:R-:W-:Y:S01]  /*4b80*/  ISETP.NE.AND P0, PT, R2, R0, PT ;  /* 0x000000000200720c */ /* 0x000fe20003f05270 */
[----:B------:R-:W-:-:S05]  /*4b90*/  IMAD.MOV.U32 R2, RZ, RZ, 0x1 ;  /* 0x00000001ff027424 */ /* 0x000fca00078e00ff */
[----:B------:R-:W-:-:S07]  /*4ba0*/  SHF.L.U32 R2, R2, R3, RZ ;  /* 0x0000000302027219 */ /* 0x000fce00000006ff */
[----:B------:R-:W-:Y:S05]  /*4bb0*/  @P0 BRA `(.L_x_87) ;  /* 0x00000000005c0947 */ /* 0x000fea0003800000 */
[----:B------:R-:W1:Y:S02]  /*4bc0*/  LDS R3, [UR6+0x18] ;  /* 0x00001806ff037984 */ /* 0x000e640008000800 */
[----:B-1----:R-:W-:-:S04]  /*4bd0*/  LOP3.LUT R3, R3, R2, RZ, 0xc0, !PT ;  /* 0x0000000203037212 */ /* 0x002fc800078ec0ff */
[----:B------:R-:W-:-:S13]  /*4be0*/  ISETP.NE.AND P0, PT, R3, R2, PT ;  /* 0x000000020300720c */ /* 0x000fda0003f05270 */
[----:B------:R-:W-:Y:S05]  /*4bf0*/  @P0 BRA `(.L_x_88) ;  /* 0x0000000000400947 */ /* 0x000fea0003800000 */
[----:B------:R-:W-:Y:S01]  /*4c00*/  R2UR UR4, R0 ;  /* 0x00000000000472ca */ /* 0x000fe200000e0000 */
[----:B------:R-:W1:Y:S01]  /*4c10*/  S2R R3, SR_LANEID ;  /* 0x0000000000037919 */ /* 0x000e620000000000 */
[----:B------:R-:W-:-:S04]  /*4c20*/  LOP3.LUT R2, RZ, R2, RZ, 0x33, !PT ;  /* 0x00000002ff027212 */ /* 0x000fc800078e33ff */
[----:B------:R-:W2:Y:S07]  /*4c30*/  REDUX UR7, R2 ;  /* 0x00000000020773c4 */ /* 0x000eae0000000000 */
[----:B------:R-:W-:-:S03]  /*4c40*/  ULOP3.LUT UR5, URZ, UR4, URZ, 0x33, !UPT ;  /* 0x00000004ff057292 */ /* 0x000fc6000f8e33ff */
[----:B------:R-:W-:Y:S02]  /*4c50*/  VOTEU.ANY UR4, UPT, PT ;  /* 0x0000000000047886 */ /* 0x000fe400038e0100 */
[----:B------:R-:W-:Y:S01]  /*4c60*/  UFLO.U32 UR4, UR4 ;  /* 0x00000004000472bd */ /* 0x000fe200080e0000 */
[----:B------:R-:W-:-:S04]  /*4c70*/  IMAD.U32 R0, RZ, RZ, UR5 ;  /* 0x00000005ff007e24 */ /* 0x000fc8000f8e00ff */
[----:B------:R2:W3:Y:S02]  /*4c80*/  REDUX UR8, R0 ;  /* 0x00000000000873c4 */ /* 0x0004e40000000000 */
[----:B------:R1:W-:Y:S02]  /*4c90*/  UTCATOMSWS.AND URZ, UR5 ;  /* 0x0000000500ff79e3 */ /* 0x0003e40008000000 */
[----:B-1----:R-:W-:Y:S01]  /*4ca0*/  ISETP.EQ.U32.AND P0, PT, R3, UR4, PT ;  /* 0x0000000403007c0c */ /* 0x002fe2000bf02070 */
[----:B--2---:R-:W-:Y:S02]  /*4cb0*/  IMAD.U32 R0, RZ, RZ, UR7 ;  /* 0x00000007ff007e24 */ /* 0x004fe4000f8e00ff */
[----:B---3--:R-:W-:-:S10]  /*4cc0*/  IMAD.U32 R2, RZ, RZ, UR8 ;  /* 0x00000008ff027e24 */ /* 0x008fd4000f8e00ff */
[----:B------:R1:W-:Y:S04]  /*4cd0*/  @P0 ATOMS.AND RZ, [UR6+0x14], R2 ;  /* 0x00001402ffff098c */ /* 0x0003e8000a800006 */
[----:B------:R1:W-:Y:S01]  /*4ce0*/  @P0 ATOMS.AND RZ, [UR6+0x18], R0 ;  /* 0x00001800ffff098c */ /* 0x0003e2000a800006 */
[----:B------:R-:W-:Y:S05]  /*4cf0*/  BRA `(.L_x_89) ;  /* 0x0000000000147947 */ /* 0x000fea0003800000 */
.L_x_88:
[----:B------:R-:W-:Y:S02]  /*4d00*/  MOV R2, 0x4d20 ;  /* 0x00004d2000027802 */ /* 0x000fe40000000f00 */
[----:B----45:R-:W-:Y:S05]  /*4d10*/  CALL.REL.NOINC `($__internal_0_$__cuda_sm10x_tcgen05_guardrail_trap_col_being_dealloced_not_returned_by_alloc) ;  /* 0x0000003c00747944 */ /* 0x030fea0003c00000 */
[----:B------:R-:W-:Y:S05]  /*4d20*/  BRA `(.L_x_89) ;  /* 0x0000000000087947 */ /* 0x000fea0003800000 */
.L_x_87:
[----:B------:R-:W-:Y:S02]  /*4d30*/  MOV R2, 0x4d50 ;  /* 0x00004d5000027802 */ /* 0x000fe40000000f00 */
[----:B----45:R-:W-:Y:S05]  /*4d40*/  CALL.REL.NOINC `($__internal_2_$__cuda_sm10x_tcgen05_guardrail_trap_unallocated_columns_being_dealloced) ;  /* 0x0000003c00807944 */ /* 0x030fea0003c00000 */
.L_x_89:
[----:B------:R-:W-:Y:S01]  /*4d50*/  NOP ;  /* 0x0000000000007918 */ /* 0x000fe20000000000 */
[----:B------:R-:W-:Y:S05]  /*4d60*/  EXIT ;  /* 0x000000000000794d */ /* 0x000fea0003800000 */
.L_x_73:
[----:B------:R-:W-:-:S09]  /*4d70*/  UISETP.NE.OR UP0, UPT, UR18, 0x3, !UP3 ;  /* 0x000000031200788c */ /* 0x000fd2000df05670 */
[----:B------:R-:W-:Y:S05]  /*4d80*/  BRA.U UP0, `(.L_x_90) ;  /* 0x0000000d00847547 */ /* 0x000fea000b800000 */
[----:B------:R-:W1:Y:S01]  /*4d90*/  LDCU.64 UR4, c[0x0][0x988] ;  /* 0x00013100ff0477ac */ /* 0x000e620008000a00 */
[----:B------:R-:W2:Y:S01]  /*4da0*/  S2UR UR10, SR_CgaCtaId ;  /* 0x00000000000a79c3 */ /* 0x000ea20000008800 */
[----:B------:R-:W-:Y:S01]  /*4db0*/  R2UR UR38, R76 ;  /* 0x000000004c2672ca */ /* 0x000fe200000e0000 */
[----:B------:R-:W-:Y:S01]  /*4dc0*/  HFMA2 R9, -RZ, RZ, 0, 0 ;  /* 0x00000000ff097431 */ /* 0x000fe200000001ff */
[----:B------:R-:W3:Y:S01]  /*4dd0*/  LDCU UR36, c[0x0][0x370] ;  /* 0x00006e00ff2477ac */ /* 0x000ee20008000800 */
[----:B------:R-:W-:Y:S01]  /*4de0*/  R2UR UR37, R77 ;  /* 0x000000004d2572ca */ /* 0x000fe200000e0000 */
[----:B------:R-:W-:Y:S01]  /*4df0*/  IMAD.MOV.U32 R10, RZ, RZ, 0x1 ;  /* 0x00000001ff0a7424 */ /* 0x000fe200078e00ff */
[----:B------:R-:W3:Y:S02]  /*4e00*/  LDCU.128 UR32, c[0x0][0xc10] ;  /* 0x00018200ff2077ac */ /* 0x000ee40008000c00 */
[----:B------:R-:W4:Y:S01]  /*4e10*/  LDC.64 R12, c[0x0][0x348] ;  /* 0x0000d200ff0c7b82 */ /* 0x000f220000000a00 */
[----:B------:R-:W-:Y:S01]  /*4e20*/  IMAD.MOV.U32 R2, RZ, RZ, 0x1000 ;  /* 0x00001000ff027424 */ /* 0x000fe200078e00ff */
[----:B------:R-:W2:Y:S01]  /*4e30*/  LDCU UR29, c[0x0][0x374] ;  /* 0x00006e80ff1d77ac */ /* 0x000ea20008000800 */
[----:B------:R-:W2:Y:S01]  /*4e40*/  LDCU.64 UR30, c[0x0][0x990] ;  /* 0x00013200ff1e77ac */ /* 0x000ea20008000a00 */
[----:B-1----:R-:W-:Y:S01]  /*4e50*/  UISETP.NE.U32.AND UP0, UPT, UR4, URZ, UPT ;  /* 0x000000ff0400728c */ /* 0x002fe2000bf05070 */
[----:B------:R-:W1:Y:S01]  /*4e60*/  LDCU UR17, c[0x0][0xc0c] ;  /* 0x00018180ff1177ac */ /* 0x000e620008000800 */
[----:B------:R-:W1:Y:S01]  /*4e70*/  LDCU UR48, c[0x0][0xc20] ;  /* 0x00018400ff3077ac */ /* 0x000e620008000800 */
[----:B------:R-:W1:Y:S01]  /*4e80*/  LDCU UR4, c[0x0][0xc30] ;  /* 0x00018600ff0477ac */ /* 0x000e620008000800 */
[----:B------:R-:W-:Y:S01]  /*4e90*/  UMOV UR28, 0x400 ;  /* 0x00000400001c7882 */ /* 0x000fe20000000000 */
[----:B---3--:R-:W-:-:S02]  /*4ea0*/  UIMAD.WIDE.U32 UR6, UR36, UR32, URZ ;  /* 0x00000020240672a5 */ /* 0x008fc4000f8e00ff */
[----:B--2---:R-:W-:Y:S02]  /*4eb0*/  UIMAD.WIDE.U32 UR8, UR29, UR35, URZ ;  /* 0x000000231d0872a5 */ /* 0x004fe4000f8e00ff */
[----:B------:R-:W-:Y:S02]  /*4ec0*/  ULEA UR28, UR10, UR28, 0x18 ;  /* 0x0000001c0a1c7291 */ /* 0x000fe4000f8ec0ff */
[----:B------:R-:W-:Y:S02]  /*4ed0*/  USEL UR41, URZ, 0x1, UP6 ;  /* 0x00000001ff297887 */ /* 0x000fe4000b000000 */
[----:B------:R-:W-:Y:S02]  /*4ee0*/  UISETP.NE.U32.AND UP6, UPT, UR30, URZ, UPT ;  /* 0x000000ff1e00728c */ /* 0x000fe4000bfc5070 */
[----:B------:R-:W-:Y:S02]  /*4ef0*/  UIADD3 UR42, UPT, UPT, UR28, 0x1b0, URZ ;  /* 0x000001b01c2a7890 */ /* 0x000fe4000fffe0ff */
[----:B------:R-:W-:-:S02]  /*4f00*/  UIADD3 UR40, UPT, UPT, UR28, 0x1d8, URZ ;  /* 0x000001d81c287890 */ /* 0x000fc4000fffe0ff */
[----:B------:R-:W-:Y:S02]  /*4f10*/  UISETP.NE.AND.EX UP5, UPT, UR5, URZ, UPT, UP0 ;  /* 0x000000ff0500728c */ /* 0x000fe4000bfa5300 */
[----:B------:R-:W-:Y:S01]  /*4f20*/  UISETP.NE.AND UP0, UPT, UR39, 0x1, UPT ;  /* 0x000000012700788c */ /* 0x000fe2000bf05270 */
[----:B------:R-:W-:Y:S01]  /*4f30*/  UMOV UR45, UR7 ;  /* 0x00000007002d7c82 */ /* 0x000fe20008000000 */
[----:B------:R-:W-:Y:S01]  /*4f40*/  UMOV UR43, UR9 ;  /* 0x00000009002b7c82 */ /* 0x000fe20008000000 */
[----:B-1----:R-:W-:Y:S02]  /*4f50*/  UISETP.NE.AND UP0, UPT, UR17, 0x1, UPT ;  /* 0x000000011100788c */ /* 0x002fe4000bf05270 */
[----:B------:R-:W-:Y:S02]  /*4f60*/  UPLOP3.LUT UP1, UPT, UPT, UPT, UPT, 0x40, 0x4 ;  /* 0x000000000004789c */ /* 0x000fe40003f2e870 */
[----:B------:R-:W-:Y:S01]  /*4f70*/  UISETP.GE.AND UP3, UPT, UR39, 0x1, UPT ;  /* 0x000000012700788c */ /* 0x000fe2000bf66270 */
[----:B------:R-:W1:Y:S01]  /*4f80*/  LDCU.64 UR18, c[0x0][0xc28] ;  /* 0x00018500ff1277ac */ /* 0x000e620008000a00 */
[----:B------:R-:W-:-:S02]  /*4f90*/  UISETP.NE.AND.EX UP6, UPT, UR31, URZ, UPT, UP6 ;  /* 0x000000ff1f00728c */ /* 0x000fc4000bfc5360 */
[----:B------:R-:W-:Y:S02]  /*4fa0*/  UPRMT UR42, UR10, 0x654, UR42 ;  /* 0x000006540a2a7896 */ /* 0x000fe4000800002a */
[----:B------:R-:W-:Y:S02]  /*4fb0*/  UPRMT UR40, URZ, 0x654, UR40 ;  /* 0x00000654ff287896 */ /* 0x000fe40008000028 */
[----:B------:R-:W-:Y:S02]  /*4fc0*/  USHF.R.U32.HI UR45, URZ, UR33, UR45 ;  /* 0x00000021ff2d7299 */ /* 0x000fe4000801162d */
[----:B------:R-:W-:Y:S02]  /*4fd0*/  USHF.R.U32.HI UR43, URZ, UR48, UR43 ;  /* 0x00000030ff2b7299 */ /* 0x000fe4000801162b */
[----:B------:R-:W-:Y:S02]  /*4fe0*/  UISETP.NE.AND UP0, UPT, UR34, 0x1, UPT ;  /* 0x000000012200788c */ /* 0x000fe4000bf05270 */
[----:B----4-:R-:W-:-:S11]  /*4ff0*/  UISETP.NE.AND UP4, UPT, UR4, 0x1, UPT ;  /* 0x000000010400788c */ /* 0x010fd6000bf85270 */
.L_x_98:
[----:B------:R-:W-:Y:S04]  /*5000*/  SHF.L.U32 R3, R9, 0x1f, RZ ;  /* 0x0000001f09037819 */ /* 0x000fe800000006ff */
[----:B--2---:R-:W2:Y:S02]  /*5010*/  SYNCS.PHASECHK.TRANS64.TRYWAIT P0, [UR28+0x1d0], R3 ;  /* 0x0001d003ff0075a7 */ /* 0x004ea4000800111c */
[----:B--2---:R-:W-:Y:S05]  /*5020*/  @!P0 BRA `(.L_x_91) ;  /* 0x0000003800248947 */ /* 0x004fea0003800000 */
.L_x_188:
[----:B------:R-:W3:Y:S01]  /*5030*/  LDS.128 R4, [UR28+0x210] ;  /* 0x0002101cff047984 */ /* 0x000ee20008000c00 */
[----:B------:R-:W-:Y:S01]  /*5040*/  UISETP.GE.AND UP0, UPT, UR39, 0x1, UPT ;  /* 0x000000012700788c */ /* 0x000fe2000bf06270 */
[----:B------:R-:W-:Y:S01]  /*5050*/  @!PT LDS RZ, [RZ] ;  /* 0x00000000fffff984 */ /* 0x000fe20000000800 */
[----:B------:R-:W-:Y:S01]  /*5060*/  @!PT LDS RZ, [RZ] ;  /* 0x00000000fffff984 */ /* 0x000fe20000000800 */
[----:B------:R-:W-:Y:S01]  /*5070*/  @!PT LDS RZ, [RZ] ;  /* 0x00000000fffff984 */ /* 0x000fe20000000800 */
[----:B------:R-:W-:Y:S01]  /*5080*/  @!PT LDS RZ, [RZ] ;  /* 0x00000000fffff984 */ /* 0x000fe20000000800 */
[----:B------:R4:W-:Y:S06]  /*5090*/  MEMBAR.ALL.CTA ;  /* 0x0000000000007992 */ /* 0x0009ec0000008000 */
[----:B----4-:R-:W4:Y:S02]  /*50a0*/  FENCE.VIEW.ASYNC.S ;  /* 0x00000000000073c6 */ /* 0x010f240000000000 */
[----:B----4-:R-:W-:Y:S01]  /*50b0*/  SYNCS.ARRIVE.TRANS64.RED.A1T0 RZ, [UR40], RZ ;  /* 0x000000ffffff79a7 */ /* 0x010fe20008100428 */
[----:B---3--:R-:W-:Y:S11]  /*50c0*/  LOP3.LUT P0, RZ, R6, 0x1, RZ, 0xc0, !PT ;  /* 0x0000000106ff7812 */ /* 0x008ff6000780c0ff */
[----:B------:R-:W-:Y:S02]  /*50d0*/  @!UPT UIADD3 URZ, UPT, UPT, URZ, URZ, URZ ;  /* 0x000000fffffff290 */ /* 0x000fe4000fffe0ff */
[----:B------:R-:W-:Y:S01]  /*50e0*/  VOTEU.ANY UP3, P0 ;  /* 0x0000000000ff7886 */ /* 0x000fe20000060100 */
[----:B------:R-:W-:Y:S11]  /*50f0*/  PLOP3.LUT P1, PT, PT, PT, UP3, 0x80, 0x8 ;  /* 0x000000000008781c */ /* 0x000ff60003f2f038 */
[----:B------:R-:W-:Y:S02]  /*5100*/  @!UPT UIADD3 URZ, UPT, UPT, URZ, URZ, URZ ;  /* 0x000000fffffff290 */ /* 0x000fe4000fffe0ff */
[----:B--2---:R-:W-:Y:S02]  /*5110*/  @P1 MOV R3, R4 ;  /* 0x0000000400031202 */ /* 0x004fe40000000f00 */
[----:B------:R-:W-:Y:S02]  /*5120*/  @P1 LOP3.LUT R0, R5, 0xffff, RZ, 0xc0, !PT ;  /* 0x0000ffff05001812 */ /* 0x000fe400078ec0ff */
[----:B------:R-:W-:Y:S02]  /*5130*/  @P1 R2UR UR5, R3 ;  /* 0x00000000030512ca */ /* 0x000fe400000e0000 */
[----:B------:R-:W-:Y:S11]  /*5140*/  @P1 R2UR UR4, R0 ;  /* 0x00000000000412ca */ /* 0x000ff600000e0000 */
[----:B------:R-:W-:Y:S02]  /*5150*/  @UP3 UMOV UR16, UR5 ;  /* 0x0000000500103c82 */ /* 0x000fe40008000000 */
[----:B------:R-:W-:Y:S01]  /*5160*/  @UP3 UMOV UR15, UR4 ;  /* 0x00000004000f3c82 */ /* 0x000fe20008000000 */
[----:B------:R-:W-:Y:S05]  /*5170*/  BRA.U !UP0, `(.L_x_92) ;  /* 0x0000000108c07547 */ /* 0x000fea000b800000 */
[----:B------:R-:W-:Y:S02]  /*5180*/  UIMAD.WIDE.U32 UR8, UR15, UR35, URZ ;  /* 0x000000230f0872a5 */ /* 0x000fe4000f8e00ff */
[----:B------:R-:W-:Y:S02]  /*5190*/  UP2UR UR14, UPR, URZ, 0x4 ;  /* 0x00000004ff0e7883 */ /* 0x000fe40008000000 */
[----:B------:R-:W-:Y:S02]  /*51a0*/  UISETP.NE.AND UP2, UPT, UR34, 0x1, UPT ;  /* 0x000000012200788c */ /* 0x000fe4000bf45270 */
[----:B------:R-:W-:Y:S02]  /*51b0*/  UIMAD.WIDE.U32 UR10, UR16, UR32, URZ ;  /* 0x00000020100a72a5 */ /* 0x000fe4000f8e00ff */
[----:B------:R-:W-:Y:S02]  /*51c0*/  USEL UR4, UR29, UR43, !UP2 ;  /* 0x0000002b1d047287 */ /* 0x000fe4000d000000 */
[----:B------:R-:W-:Y:S02]  /*51d0*/  UISETP.NE.AND UP0, UPT, UR17, 0x1, UPT ;  /* 0x000000011100788c */ /* 0x000fe4000bf05270 */
[----:B------:R-:W-:Y:S02]  /*51e0*/  UP2UR UR22, UPR, URZ, 0x2 ;  /* 0x00000002ff167883 */ /* 0x000fe40008000000 */
[----:B------:R-:W-:Y:S02]  /*51f0*/  UISETP.NE.AND UP1, UPT, UR39, 0x1, UPT ;  /* 0x000000012700788c */ /* 0x000fe4000bf25270 */
[----:B-1----:R-:W-:Y:S02]  /*5200*/  UIMAD.WIDE.U32 UR12, UR4, UR18, URZ ;  /* 0x00000012040c72a5 */ /* 0x002fe4000f8e00ff */
[----:B------:R-:W-:Y:S01]  /*5210*/  USEL UR7, UR36, UR45, !UP0 ;  /* 0x0000002d24077287 */ /* 0x000fe2000c000000 */
[----:B------:R-:W-:Y:S02]  /*5220*/  UMOV UR5, UR9 ;  /* 0x0000000900057c82 */ /* 0x000fe40008000000 */
[----:B------:R-:W-:Y:S02]  /*5230*/  USHF.R.U32.HI UR6, URZ, UR48, UR5 ;  /* 0x00000030ff067299 */ /* 0x000fe40008011605 */
[----:B------:R-:W-:Y:S02]  /*5240*/  UIMAD.WIDE.U32 UR20, UR7, UR18, URZ ;  /* 0x00000012071472a5 */ /* 0x000fe4000f8e00ff */
[----:B------:R-:W-:Y:S02]  /*5250*/  USEL UR6, UR15, UR6, !UP2 ;  /* 0x000000060f067287 */ /* 0x000fe4000d000000 */
[----:B------:R-:W-:Y:S01]  /*5260*/  UISETP.NE.AND UP2, UPT, UR14, URZ, UPT ;  /* 0x000000ff0e00728c */ /* 0x000fe2000bf45270 */
[----:B------:R-:W-:Y:S01]  /*5270*/  UMOV UR5, UR11 ;  /* 0x0000000b00057c82 */ /* 0x000fe20008000000 */
[----:B------:R-:W-:Y:S02]  /*5280*/  UIMAD.WIDE.U32 UR10, UR6, UR18, URZ ;  /* 0x00000012060a72a5 */ /* 0x000fe4000f8e00ff */
[----:B------:R-:W-:Y:S03]  /*5290*/  USHF.R.U32.HI UR8, URZ, UR33, UR5 ;  /* 0x00000021ff087299 */ /* 0x000fe60008011605 */
[----:B------:R-:W-:Y:S02]  /*52a0*/  UMOV UR5, UR13 ;  /* 0x0000000d00057c82 */ /* 0x000fe40008000000 */
[----:B------:R-:W-:Y:S03]  /*52b0*/  @UP1 USHF.R.U32.HI UR4, URZ, UR19, UR5 ;  /* 0x00000013ff041299 */ /* 0x000fe60008011605 */
[----:B------:R-:W-:Y:S01]  /*52c0*/  UMOV UR5, UR21 ;  /* 0x0000001500057c82 */ /* 0x000fe20008000000 */
[----:B------:R-:W-:Y:S02]  /*52d0*/  UIMAD UR4, UR39, UR4, URZ ;  /* 0x00000004270472a4 */ /* 0x000fe4000f8e02ff */
[----:B------:R-:W-:Y:S02]  /*52e0*/  @UP1 USHF.R.U32.HI UR7, URZ, UR19, UR5 ;  /* 0x00000013ff071299 */ /* 0x000fe40008011605 */
[----:B------:R-:W-:Y:S02]  /*52f0*/  USEL UR5, UR16, UR8, !UP0 ;  /* 0x0000000810057287 */ /* 0x000fe4000c000000 */
[----:B------:R-:W-:Y:S02]  /*5300*/  UIMAD UR8, UR39, UR7, URZ ;  /* 0x00000007270872a4 */ /* 0x000fe4000f8e02ff */
[----:B------:R-:W-:Y:S03]  /*5310*/  UISETP.GE.AND UP0, UPT, UR6, UR4, UPT ;  /* 0x000000040600728c */ /* 0x000fe6000bf06270 */
[----:B------:R-:W-:Y:S01]  /*5320*/  UMOV UR4, UR11 ;  /* 0x0000000b00047c82 */ /* 0x000fe20008000000 */
[----:B------:R-:W-:Y:S02]  /*5330*/  UISETP.GE.OR UP0, UPT, UR5, UR8, UP0 ;  /* 0x000000080500728c */ /* 0x000fe40008706670 */
[----:B------:R-:W-:Y:S02]  /*5340*/  USHF.R.U32.HI UR4, URZ, UR19, UR4 ;  /* 0x00000013ff047299 */ /* 0x000fe40008011604 */
[----:B------:R-:W-:Y:S02]  /*5350*/  UIMAD.WIDE.U32 UR8, UR5, UR18, URZ ;  /* 0x00000012050872a5 */ /* 0x000fe4000f8e00ff */
[----:B------:R-:W-:Y:S04]  /*5360*/  USEL UR10, UR6, UR4, !UP1 ;  /* 0x00000004060a7287 */ /* 0x000fe8000c800000 */
[----:B------:R-:W-:Y:S01]  /*5370*/  UIADD3 UR11, UPT, UPT, -UR10, URZ, URZ ;  /* 0x000000ff0a0b7290 */ /* 0x000fe2000fffe1ff */
[----:B------:R-:W-:Y:S02]  /*5380*/  @!UP0 UMOV UR4, UR9 ;  /* 0x0000000900048c82 */ /* 0x000fe40008000000 */
[----:B------:R-:W-:Y:S02]  /*5390*/  @!UP0 USHF.R.U32.HI UR4, URZ, UR19, UR4 ;  /* 0x00000013ff048299 */ /* 0x000fe40008011604 */
[----:B------:R-:W-:Y:S02]  /*53a0*/  UIMAD UR8, UR39, UR11, UR6 ;  /* 0x0000000b270872a4 */ /* 0x000fe4000f8e0206 */
[----:B------:R-:W-:Y:S02]  /*53b0*/  @!UP0 USEL UR4, UR5, UR4, !UP1 ;  /* 0x0000000405048287 */ /* 0x000fe4000c800000 */
[----:B------:R-:W-:Y:S02]  /*53c0*/  UISETP.NE.AND UP1, UPT, UR22, URZ, UPT ;  /* 0x000000ff1600728c */ /* 0x000fe4000bf25270 */
[----:B------:R-:W-:Y:S02]  /*53d0*/  @!UP0 UIMAD UR8, UR7, UR8, UR4 ;  /* 0x00000008070882a4 */ /* 0x000fe4000f8e0204 */
[----:B------:R-:W-:Y:S02]  /*53e0*/  @!UP0 UIADD3 UR9, UPT, UPT, UR10, -UR4, URZ ;  /* 0x800000040a098290 */ /* 0x000fe4000fffe0ff */
[----:B------:R-:W-:Y:S02]  /*53f0*/  UIADD3 UR4, UPT, UPT, -UR5, URZ, URZ ;  /* 0x000000ff05047290 */ /* 0x000fe4000fffe1ff */
[----:B------:R-:W-:Y:S02]  /*5400*/  UIADD3 UR7, UPT, UPT, -UR6, URZ, URZ ;  /* 0x000000ff06077290 */ /* 0x000fe4000fffe1ff */
[----:B------:R-:W-:Y:S02]  /*5410*/  @!UP0 UIMAD UR6, UR9, UR39, UR5 ;  /* 0x00000027090682a4 */ /* 0x000fe4000f8e0205 */
[----:B------:R-:W-:Y:S02]  /*5420*/  UIMAD UR16, UR17, UR4, UR16 ;  /* 0x00000004111072a4 */ /* 0x000fe4000f8e0210 */
[----:B------:R-:W-:Y:S01]  /*5430*/  UIMAD UR15, UR34, UR7, UR15 ;  /* 0x00000007220f72a4 */ /* 0x000fe2000f8e020f */
[----:B------:R-:W-:Y:S02]  /*5440*/  @!UP0 UMOV UR5, UR8 ;  /* 0x0000000800058c82 */ /* 0x000fe40008000000 */
[----:B------:R-:W-:Y:S02]  /*5450*/  UIMAD UR16, UR5, UR17, UR16 ;  /* 0x00000011051072a4 */ /* 0x000fe4000f8e0210 */
[----:B------:R-:W-:Y:S11]  /*5460*/  UIMAD UR15, UR6, UR34, UR15 ;  /* 0x00000022060f72a4 */ /* 0x000ff6000f8e020f */
[----:B------:R-:W-:Y:S01]  /*5470*/  @!UPT UIADD3 URZ, UPT, UPT, URZ, URZ, URZ ;  /* 0x000000fffffff290 */ /* 0x000fe2000fffe0ff */
.L_x_92:
[----:B------:R-:W2:Y:S01]  /*5480*/  @!UP4 LDCU.128 UR8, c[0x0][0xc10] ;  /* 0x00018200ff08c7ac */ /* 0x000ea20008000c00 */
[----:B------:R-:W-:Y:S02]  /*5490*/  ISETP.NE.U32.AND P2, PT, RZ, UR30, PT ;  /* 0x0000001eff007c0c */ /* 0x000fe4000bf45070 */
[----:B------:R-:W-:Y:S02]  /*54a0*/  SHF.L.U32 R3, R10, 0x1f, RZ ;  /* 0x0000001f0a037819 */ /* 0x000fe400000006ff */
[----:B------:R-:W-:Y:S01]  /*54b0*/  ISETP.NE.AND.EX P2, PT, RZ, UR31, PT, P2 ;  /* 0x0000001fff007c0c */ /* 0x000fe2000bf45320 */
[----:B------:R-:W3:Y:S01]  /*54c0*/  @!UP4 LDCU UR5, c[0x0][0xc0c] ;  /* 0x00018180ff05c7ac */ /* 0x000ee20008000800 */
[----:B--2---:R-:W-:Y:S07]  /*54d0*/  UIMAD.WIDE.U32 UR6, UR16, UR8, URZ ;  /* 0x00000008100672a5 */ /* 0x004fee000f8e00ff */
[----:B------:R-:W-:Y:S01]  /*54e0*/  @!UP4 UMOV UR4, UR7 ;  /* 0x000000070004cc82 */ /* 0x000fe20008000000 */
[----:B---3--:R-:W-:Y:S02]  /*54f0*/  @!UP4 UISETP.NE.AND UP0, UPT, UR5, 0x1, UPT ;  /* 0x000000010500c88c */ /* 0x008fe4000bf05270 */
[----:B------:R-:W-:Y:S02]  /*5500*/  @!UP4 USHF.R.U32.HI UR4, URZ, UR9, UR4 ;  /* 0x00000009ff04c299 */ /* 0x000fe40008011604 */
[----:B------:R-:W-:Y:S02]  /*5510*/  UIMAD.WIDE.U32 UR6, UR15, UR11, URZ ;  /* 0x0000000b0f0672a5 */ /* 0x000fe4000f8e00ff */
[----:B------:R-:W-:Y:S02]  /*5520*/  @!UP4 USEL UR8, UR16, UR4, !UP0 ;  /* 0x000000041008c287 */ /* 0x000fe4000c000000 */
[----:B------:R-:W-:Y:S03]  /*5530*/  @!UP4 UISETP.NE.AND UP0, UPT, UR10, 0x1, UPT ;  /* 0x000000010a00c88c */ /* 0x000fe6000bf05270 */
[----:B------:R-:W-:Y:S02]  /*5540*/  @!UP4 UMOV UR6, UR7 ;  /* 0x000000070006cc82 */ /* 0x000fe40008000000 */
[----:B------:R-:W2:Y:S02]  /*5550*/  @!UP4 LDCU UR4, c[0x0][0xc20] ;  /* 0x00018400ff04c7ac */ /* 0x000ea40008000800 */
[----:B--2---:R-:W-:Y:S04]  /*5560*/  @!UP4 USHF.R.U32.HI UR6, URZ, UR4, UR6 ;  /* 0x00000004ff06c299 */ /* 0x004fe80008011606 */
[----:B------:R-:W-:Y:S04]  /*5570*/  @!UP4 USEL UR6, UR15, UR6, !UP0 ;  /* 0x000000060f06c287 */ /* 0x000fe8000c000000 */
[----:B------:R-:W-:Y:S02]  /*5580*/  @!UP4 UIADD3 UR4, UPT, UPT, -UR8, UR6, URZ ;  /* 0x000000060804c290 */ /* 0x000fe4000fffe1ff */
[----:B------:R-:W-:Y:S02]  /*5590*/  @!UP4 UIADD3 UR6, UPT, UPT, UR8, -UR6, URZ ;  /* 0x800000060806c290 */ /* 0x000fe4000fffe0ff */
[----:B------:R-:W-:Y:S02]  /*55a0*/  @!UP4 UIMAD UR16, UR4, UR5, UR16 ;  /* 0x000000050410c2a4 */ /* 0x000fe4000f8e0210 */
[----:B------:R-:W-:Y:S01]  /*55b0*/  @!UP4 UIMAD UR15, UR6, UR10, UR15 ;  /* 0x0000000a060fc2a4 */ /* 0x000fe2000f8e020f */
[----:B------:R-:W-:Y:S11]  /*55c0*/  BRA.U UP1, `(.L_x_93) ;  /* 0x0000000101107547 */ /* 0x000ff6000b800000 */
[----:B------:R-:W-:Y:S04]  /*55d0*/  MOV R8, UR41 ;  /* 0x0000002900087c02 */ /* 0x000fe80008000f00 */
[----:B------:R-:W-:Y:S04]  /*55e0*/  SHF.L.U32 R8, R8, 0x1f, RZ ;  /* 0x0000001f08087819 */ /* 0x000fe800000006ff */
[----:B------:R-:W2:Y:S02]  /*55f0*/  SYNCS.PHASECHK.TRANS64.TRYWAIT P0, [UR28+0x1c8], R8 ;  /* 0x0001c808ff0075a7 */ /* 0x000ea4000800111c */
[----:B--2---:R-:W-:Y:S05]  /*5600*/  @!P0 BRA `(.L_x_94) ;  /* 0x0000003000c48947 */ /* 0x004fea0003800000 */
.L_x_93:
[----:B------:R-:W-:Y:S05]  /*5610*/  BRA.U !UP6, `(.L_x_95) ;  /* 0x000000010e387547 */ /* 0x000fea000b800000 */
[----:B------:R-:W-:Y:S01]  /*5620*/  UPLOP3.LUT UP2, UPT, UPT, UPT, UP5, 0x80, 0x8 ;  /* 0x000000000008789c */ /* 0x000fe20003f4f050 */
[----:B--2---:R-:W-:Y:S01]  /*5630*/  HFMA2 R0, -RZ, RZ, 0, 5.9604644775390625e-08 ;  /* 0x00000001ff007431 */ /* 0x004fe200000001ff */
[----:B------:R-:W2:Y:S01]  /*5640*/  LDCU.64 UR8, c[0x0][0x358] ;  /* 0x00006b00ff0877ac */ /* 0x000ea20008000a00 */
[----:B------:R-:W-:Y:S03]  /*5650*/  IMAD.MOV.U32 R84, RZ, RZ, 0x1 ;  /* 0x00000001ff547424 */ /* 0x000fe600078e00ff */
[----:B------:R-:W-:Y:S05]  /*5660*/  PLOP3.LUT P0, PT, PT, PT, UP2, 0x80, 0x8 ;  /* 0x000000000008781c */ /* 0x000fea0003f0f028 */
[----:B------:R-:W3:Y:S01]  /*5670*/  @UP2 LDCU.64 UR4, c[0x0][0x988] ;  /* 0x00013100ff0427ac */ /* 0x000ee20008000a00 */
[----:B------:R-:W-:Y:S07]  /*5680*/  @UP2 UIMAD UR6, UR44, UR30, URZ ;  /* 0x0000001e2c0622a4 */ /* 0x000fee000f8e02ff */
[----:B------:R-:W-:Y:S01]  /*5690*/  @!P0 PRMT R84, R0, 0x7610, R84 ;  /* 0x0000761000548816 */ /* 0x000fe20000000054 */
[----:B---3--:R-:W-:Y:S06]  /*56a0*/  @UP2 UIMAD.WIDE UR4, UR6, 0x4, UR4 ;  /* 0x00000004060428a5 */ /* 0x008fec000f8e0204 */
[----:B------:R-:W-:Y:S01]  /*56b0*/  IMAD.U32 R14, RZ, RZ, UR4 ;  /* 0x00000004ff0e7e24 */ /* 0x000fe2000f8e00ff */
[----:B------:R-:W-:Y:S04]  /*56c0*/  MOV R15, UR5 ;  /* 0x00000005000f7c02 */ /* 0x000fe80008000f00 */
[----:B------:R-:W3:Y:S01]  /*56d0*/  @!UP2 LDCU UR4, c[0x0][0x980] ;  /* 0x00013000ff04a7ac */ /* 0x000ee20008000800 */
[----:B--2--5:R4:W5:Y:S02]  /*56e0*/  @P0 LDG.E R39, desc[UR8][R14.64] ;  /* 0x000000080e270981 */ /* 0x024964000c1e1900 */
[----:B---34-:R-:W-:Y:S07]  /*56f0*/  @!P0 IMAD.U32 R39, RZ, RZ, UR4 ;  /* 0x00000004ff278e24 */ /* 0x018fee000f8e00ff */
.L_x_95:
[----:B-----5:R-:W-:Y:S01]  /*5700*/  @!P2 FSETP.EQ.AND P0, PT, R39, RZ, PT ;  /* 0x000000ff2700a20b */ /* 0x020fe20003f02000 */
[----:B------:R-:W-:Y:S01]  /*5710*/  @!UPT UIADD3 URZ, UPT, UPT, URZ, URZ, URZ ;  /* 0x000000fffffff290 */ /* 0x000fe2000fffe0ff */
[----:B------:R-:W-:Y:S11]  /*5720*/  @!P2 BRA `(.L_x_96) ;  /* 0x000000000014a947 */ /* 0x000ff60003800000 */
[----:B------:R-:W-:Y:S02]  /*5730*/  LOP3.LUT P2, RZ, R84, 0xff, RZ, 0xc0, !PT ;  /* 0x000000ff54ff7812 */ /* 0x000fe4000784c0ff */
[----:B------:R-:W-:Y:S04]  /*5740*/  PLOP3.LUT P0, PT, PT, PT, UP2, 0x80, 0x8 ;  /* 0x000000000008781c */ /* 0x000fe80003f0f028 */
[----:B------:R-:W-:Y:S07]  /*5750*/  PLOP3.LUT P0, PT, P0, PT, PT, 0x8, 0x80 ;  /* 0x000000000080781c */ /* 0x000fee000070e170 */
[----:B------:R-:W-:Y:S11]  /*5760*/  @P2 FSETP.EQ.AND P0, PT, R39, RZ, PT ;  /* 0x000000ff2700220b */ /* 0x000ff60003f02000 */
[----:B------:R-:W-:Y:S02]  /*5770*/  @!UPT UIADD3 URZ, UPT, UPT, URZ, URZ, URZ ;  /* 0x000000fffffff290 */ /* 0x000fe4000fffe0ff */
.L_x_96:
[----:B------:R-:W3:Y:S01]  /*5780*/  SYNCS.PHASECHK.TRANS64.TRYWAIT P2, [UR28+0x1b8], R3 ;  /* 0x0001b803ff0075a7 */ /* 0x000ee2000804111c */
[----:B------:R-:W-:Y:S04]  /*5790*/  @P1 SHF.R.U32.HI R4, RZ, 0x10, R5 ;  /* 0x00000010ff041819 */ /* 0x000fe80000011605 */
[----:B------:R-:W-:Y:S02]  /*57a0*/  @P1 R2UR UR44, R4 ;  /* 0x00000000042c12ca */ /* 0x000fe400000e0000 */
[----:B------:R-:W-:Y:S01]  /*57b0*/  ELECT P1, URZ, PT ;  /* 0x0000000000ff782f */ /* 0x000fe20003820000 */
[----:B------:R-:W-:Y:S01]  /*57c0*/  @!UPT UIADD3 URZ, UPT, UPT, URZ, URZ, URZ ;  /* 0x000000fffffff290 */ /* 0x000fe2000fffe0ff */
[----:B---3--:R-:W-:Y:S11]  /*57d0*/  @!P2 BRA `(.L_x_97) ;  /* 0x000000300068a947 */ /* 0x008ff60003800000 */
.L_x_191:
[----:B------:R-:W-:Y:S02]  /*57e0*/  PLOP3.LUT P1, PT, P0, P1, PT, 0xf2, 0x2f ;  /* 0x00000000002f781c */ /* 0x000fe40000723e72 */
[----:B------:R-:W-:Y:S02]  /*57f0*/  LOP3.LUT R10, R10, 0x1, RZ, 0x3c, !PT ;  /* 0x000000010a0a7812 */ /* 0x000fe400078e3cff */
[----:B------:R-:W-:Y:S09]  /*5800*/  LOP3.LUT R9, R9, 0x1, RZ, 0x3c, !PT ;  /* 0x0000000109097812 */ /* 0x000ff200078e3cff */
[----:B------:R-:W-:Y:S01]  /*5810*/  VOTEU.ALL UP0, P1 ;  /* 0x0000000000ff7886 */ /* 0x000fe20000800000 */
[----:B--2---:R-:W-:Y:S01]  /*5820*/  @!P1 IADD3 R3, P0, PT, R12, 0x680, RZ ;  /* 0x000006800c039810 */ /* 0x004fe20007f1e0ff */
[----:B------:R-:W-:Y:S03]  /*5830*/  @!P1 IMAD.MOV.U32 R0, RZ, 0x20, RZ ;  /* 0x00000020ff009824 */ /* 0x000fe600078e00ff */
[----:B------:R-:W2:Y:S01]  /*5840*/  @!UP0 LDCU.128 UR24, c[0x0][0xa80] ;  /* 0x00015000ff1887ac */ /* 0x000ea20008000c00 */
[----:B------:R-:W-:Y:S01]  /*5850*/  @!P1 IMAD.MOV.U32 R0, RZ, 0x400, R0 ;  /* 0x00000400ff009824 */ /* 0x000fe200078e0000 */
[----:B------:R-:W3:Y:S01]  /*5860*/  @!UP0 LDCU.128 UR20, c[0x0][0xa90] ;  /* 0x00015200ff1487ac */ /* 0x000ee20008000c00 */
[----:B------:R-:W4:Y:S01]  /*5870*/  @!UP0 LDCU UR6, c[0x0][0xaa0] ;  /* 0x00015400ff0687ac */ /* 0x000f220008000800 */
[----:B------:R-:W-:Y:S02]  /*5880*/  @!UP0 USHF.L.U32 UR11, UR46, 0x6, URZ ;  /* 0x000000062e0b8899 */ /* 0x000fe400080006ff */
[----:B--2---:R-:W-:Y:S02]  /*5890*/  @!UP0 UISETP.NE.AND UP1, UPT, UR24, 0x1, UPT ;  /* 0x000000011800888c */ /* 0x004fe4000bf25270 */
[----:B------:R-:W-:Y:S02]  /*58a0*/  UIMAD.WIDE.U32 UR4, UR11, UR25, URZ ;  /* 0x000000190b0472a5 */ /* 0x000fe4000f8e00ff */
[----:B------:R-:W-:Y:S02]  /*58b0*/  @!UP0 USHF.L.U32 UR10, UR47, 0x6, URZ ;  /* 0x000000062f0a8899 */ /* 0x000fe400080006ff */
[----:B------:R-:W-:Y:S02]  /*58c0*/  @!UP0 UIADD3 UR8, UPT, UPT, UR28, 0x400, URZ ;  /* 0x000004001c088890 */ /* 0x000fe4000fffe0ff */
[----:B------:R-:W-:Y:S02]  /*58d0*/  @!UP0 UIADD3 UR9, UPT, UPT, UR28, 0x1b0, URZ ;  /* 0x000001b01c098890 */ /* 0x000fe4000fffe0ff */
[----:B------:R-:W-:Y:S02]  /*58e0*/  UIADD3 UR47, UPT, UPT, UR15, UR38, URZ ;  /* 0x000000260f2f7290 */ /* 0x000fe4000fffe0ff */
[----:B------:R-:W-:Y:S01]  /*58f0*/  UIADD3 UR46, UPT, UPT, UR16, UR37, URZ ;  /* 0x00000025102e7290 */ /* 0x000fe2000fffe0ff */
[----:B------:R-:W-:Y:S02]  /*5900*/  @!UP0 UMOV UR4, UR5 ;  /* 0x0000000500048c82 */ /* 0x000fe40008000000 */
[----:B------:R-:W-:Y:S04]  /*5910*/  @!UP0 USHF.R.U32.HI UR4, URZ, UR26, UR4 ;  /* 0x0000001aff048299 */ /* 0x000fe80008011604 */
[----:B------:R-:W-:Y:S02]  /*5920*/  @!UP0 USEL UR12, UR11, UR4, !UP1 ;  /* 0x000000040b0c8287 */ /* 0x000fe4000c800000 */
[----:B------:R-:W-:Y:S02]  /*5930*/  @!UP0 UISETP.NE.AND UP1, UPT, UR27, 0x1, UPT ;  /* 0x000000011b00888c */ /* 0x000fe4000bf25270 */
[----:B---3--:R-:W-:Y:S07]  /*5940*/  UIMAD.WIDE.U32 UR4, UR12, UR20, URZ ;  /* 0x000000140c0472a5 */ /* 0x008fee000f8e00ff */
[----:B------:R-:W-:Y:S02]  /*5950*/  @!UP0 UMOV UR4, UR5 ;  /* 0x0000000500048c82 */ /* 0x000fe40008000000 */
[----:B------:R-:W-:Y:S04]  /*5960*/  @!UP0 USHF.R.U32.HI UR4, URZ, UR21, UR4 ;  /* 0x00000015ff048299 */ /* 0x000fe80008011604 */
[----:B------:R-:W-:Y:S02]  /*5970*/  @!UP0 USEL UR13, UR12, UR4, !UP1 ;  /* 0x000000040c0d8287 */ /* 0x000fe4000c800000 */
[----:B------:R-:W-:Y:S02]  /*5980*/  @!UP0 UISETP.NE.AND UP1, UPT, UR22, 0x1, UPT ;  /* 0x000000011600888c */ /* 0x000fe4000bf25270 */
[----:B------:R-:W-:Y:S07]  /*5990*/  UIMAD.WIDE.U32 UR4, UR13, UR23, URZ ;  /* 0x000000170d0472a5 */ /* 0x000fee000f8e00ff */
[----:B------:R-:W-:Y:S02]  /*59a0*/  @!UP0 UMOV UR4, UR5 ;  /* 0x0000000500048c82 */ /* 0x000fe40008000000 */
[----:B----4-:R-:W-:Y:S01]  /*59b0*/  @!UP0 USHF.R.U32.HI UR4, URZ, UR6, UR4 ;  /* 0x00000006ff048299 */ /* 0x010fe20008011604 */
[----:B------:R-:W-:Y:S01]  /*59c0*/  @!P1 R2UR UR6, R0 ;  /* 0x00000000000692ca */ /* 0x000fe200000e0000 */
[----:B------:R-:W-:Y:S02]  /*59d0*/  @!P1 IMAD.X R0, RZ, RZ, R13, P0 ;  /* 0x000000ffff009224 */ /* 0x000fe400000e060d */
[----:B------:R-:W-:Y:S02]  /*59e0*/  @!UP0 USEL UR14, UR13, UR4, !UP1 ;  /* 0x000000040d0e8287 */ /* 0x000fe4000c800000 */
[----:B------:R-:W-:Y:S02]  /*59f0*/  @!UP0 UIADD3 UR4, UPT, UPT, -UR12, URZ, URZ ;  /* 0x000000ff0c048290 */ /* 0x000fe4000fffe1ff */
[----:B------:R-:W-:Y:S02]  /*5a00*/  @!UP0 UIADD3 UR5, UPT, UPT, -UR14, URZ, URZ ;  /* 0x000000ff0e058290 */ /* 0x000fe4000fffe1ff */
[----:B------:R-:W-:Y:S02]  /*5a10*/  @!UP0 UIMAD UR11, UR24, UR4, UR11 ;  /* 0x00000004180b82a4 */ /* 0x000fe4000f8e020b */
[----:B------:R-:W-:Y:S02]  /*5a20*/  @!UP0 UIADD3 UR4, UPT, UPT, -UR13, URZ, URZ ;  /* 0x000000ff0d048290 */ /* 0x000fe4000fffe1ff */
[----:B------:R-:W-:Y:S01]  /*5a30*/  @!UP0 UIMAD UR13, UR22, UR5, UR13 ;  /* 0x00000005160d82a4 */ /* 0x000fe2000f8e020d */
[----:B------:R-:W-:Y:S01]  /*5a40*/  @!P1 R2UR UR5, R3 ;  /* 0x00000000030592ca */ /* 0x000fe200000e0000 */
[----:B------:R-:W-:Y:S02]  /*5a50*/  @!UP0 UIMAD UR12, UR27, UR4, UR12 ;  /* 0x000000041b0c82a4 */ /* 0x000fe4000f8e020c */
[----:B------:R-:W-:Y:S01]  /*5a60*/  @!UP0 UPRMT UR6, UR6, 0x5410, URZ ;  /* 0x0000541006068896 */ /* 0x000fe200080000ff */
[----:B------:R-:W-:Y:S01]  /*5a70*/  @!P1 R2UR UR4, R0 ;  /* 0x00000000000492ca */ /* 0x000fe200000e0000 */
[----:B------:R-:W-:Y:S01]  /*5a80*/  VOTEU.ALL UP0, P1 ;  /* 0x0000000000ff7886 */ /* 0x000fe20000800000 */
[----:B------:R-:W-:Y:S07]  /*5a90*/  UPLOP3.LUT UP1, UPT, UPT, UPT, UPT, 0x80, 0x8 ;  /* 0x000000000008789c */ /* 0x000fee0003f2f070 */
[----:B------:R-:W-:Y:S04]  /*5aa0*/  IMAD.U32 R4, RZ, RZ, UR5 ;  /* 0x00000005ff047e24 */ /* 0x000fe8000f8e00ff */
[----:B------:R-:W-:Y:S01]  /*5ab0*/  IMAD.U32 R5, RZ, RZ, UR4 ;  /* 0x00000004ff057e24 */ /* 0x000fe2000f8e00ff */
[----:B------:R-:W-:Y:S04]  /*5ac0*/  @!P1 R2UR UR4, R4 ;  /* 0x00000000040492ca */ /* 0x000fe800000e0000 */
[----:B------:R-:W-:Y:S11]  /*5ad0*/  @!P1 R2UR UR5, R5 ;  /* 0x00000000050592ca */ /* 0x000ff600000e0000 */
[----:B------:R-:W-:Y:S02]  /*5ae0*/  @!UPT UIADD3 URZ, UPT, UPT, URZ, URZ, URZ ;  /* 0x000000fffffff290 */ /* 0x000fe4000fffe0ff */
[----:B------:R2:W-:Y:S01]  /*5af0*/  @!UP0 UTMALDG.5D.IM2COL [UR8], [UR4], UR6 ;  /* 0x00000008040083b4 */ /* 0x0005e20008060006 */
[----:B------:R2:W-:Y:S01]  /*5b00*/  @!P1 SYNCS.ARRIVE.TRANS64.RED.A0TR RZ, [UR28+0x1b0], R2 ;  /* 0x0001b002ffff99a7 */ /* 0x0005e2000830041c */
[----:B------:R-:W-:Y:S01]  /*5b10*/  SYNCS.ARRIVE.TRANS64.RED.A1T0 RZ, [UR42], RZ ;  /* 0x000000ffffff79a7 */ /* 0x000fe2000810042a */
[----:B------:R-:W-:Y:S05]  /*5b20*/  BRA.U UP3, `(.L_x_98) ;  /* 0xfffffff503347547 */ /* 0x000fea000b83ffff */
[----:B------:R-:W-:Y:S07]  /*5b30*/  MOV R0, UR28 ;  /* 0x0000001c00007c02 */ /* 0x000fee0008000f00 */
.L_x_99:
[----:B--2---:R-:W-:-:S04]  /*5b40*/  SHF.L.U32 R2, R10, 0x1f, RZ ;  /* 0x0000001f0a027819 */ /* 0x004fc800000006ff */
[----:B------:R2:W3:Y:S03]  /*5b50*/  SYNCS.PHASECHK.TRANS64.TRYWAIT P0, [R0+URZ+0x1b8], R2 ;  /* 0x0001b802000075a7 */ /* 0x0004e600080011ff */
[----:B---3--:R-:W-:Y:S05]  /*5b60*/  @!P0 NANOSLEEP.SYNCS 0x989680 ;  /* 0x009896800000895d */ /* 0x008fea0003900000 */
[----:B------:R-:W3:Y:S02]  /*5b70*/  @!P0 SYNCS.PHASECHK.TRANS64 P0, [R0+URZ+0x1b8], R2 ;  /* 0x0001b802000085a7 */ /* 0x000ee400080010ff */
[----:B-1-3--:R-:W-:Y:S05]  /*5b80*/  @P0 EXIT ;  /* 0x000000000000094d */ /* 0x00afea0003800000 */
[----:B------:R-:W-:Y:S05]  /*5b90*/  BRA `(.L_x_99) ;  /* 0xfffffffc00e87947 */ /* 0x000fea000383ffff */
.L_x_90:
[----:B------:R-:W-:-:S06]  /*5ba0*/  UISETP.GE.AND UP0, UPT, UR18, 0x4, UPT ;  /* 0x000000041200788c */ /* 0x000fcc000bf06270 */
[----:B------:R-:W-:-:S13]  /*5bb0*/  PLOP3.LUT P0, PT, PT, PT, UP0, 0x80, 0x8 ;  /* 0x000000000008781c */ /* 0x000fda0003f0f008 */
[----:B------:R-:W-:Y:S05]  /*5bc0*/  @!P0 EXIT ;  /* 0x000000000000894d */ /* 0x000fea0003800000 */
[----:B------:R-:W1:Y:S08]  /*5bd0*/  S2UR UR4, SR_CgaCtaId ;  /* 0x00000000000479c3 */ /* 0x000e700000008800 */
[----:B------:R-:W-:Y:S01]  /*5be0*/  BAR.SYNC.DEFER_BLOCKING 0x6, 0xa0 ;  /* 0x0182800000007b1d */ /* 0x000fe20000010000 */
[C---:B------:R-:W-:Y:S01]  /*5bf0*/  IMAD.SHL.U32 R6, R78.reuse, 0x40, RZ ;  /* 0x000000404e067824 */ /* 0x040fe200078e00ff */
[----:B------:R-:W-:Y:S01]  /*5c00*/  CS2R R80, SRZ ;  /* 0x0000000000507805 */ /* 0x000fe2000001ff00 */
[----:B------:R-:W-:-:S02]  /*5c10*/  IMAD.SHL.U32 R3, R78, 0x2, RZ ;  /* 0x000000024e037824 */ /* 0x000fc400078e00ff */
[----:B------:R-:W-:Y:S01]  /*5c20*/  IMAD.SHL.U32 R83, R78, 0x20, RZ ;  /* 0x000000204e537824 */ /* 0x000fe200078e00ff */
[----:B------:R-:W-:Y:S01]  /*5c30*/  UMOV UR43, 0x400 ;  /* 0x00000400002b7882 */ /* 0x000fe20000000000 */
[----:B------:R-:W-:Y:S01]  /*5c40*/  LOP3.LUT R0, R6, 0x180, RZ, 0xc0, !PT ;  /* 0x0000018006007812 */ /* 0x000fe200078ec0ff */
[----:B------:R-:W2:Y:S01]  /*5c50*/  LDC.64 R72, c[0x0][0x988] ;  /* 0x00026200ff487b82 */ /* 0x000ea20000000a00 */
[----:B------:R-:W-:Y:S01]  /*5c60*/  IMAD.U32 R37, R78, 0x10000, RZ ;  /* 0x000100004e257824 */ /* 0x000fe200078e00ff */
[----:B------:R-:W-:Y:S01]  /*5c70*/  LOP3.LUT R83, R83, 0xc00, RZ, 0xc0, !PT ;  /* 0x00000c0053537812 */ /* 0x000fe200078ec0ff */
[----:B------:R-:W-:Y:S01]  /*5c80*/  IMAD.MOV.U32 R36, RZ, RZ, RZ ;  /* 0x000000ffff247224 */ /* 0x000fe200078e00ff */
[----:B------:R-:W-:Y:S01]  /*5c90*/  LOP3.LUT R3, R0, 0x20, R3, 0xf8, !PT ;  /* 0x0000002000037812 */ /* 0x000fe200078ef803 */
[----:B------:R-:W-:Y:S01]  /*5ca0*/  IMAD.SHL.U32 R0, R78, 0x8, RZ ;  /* 0x000000084e007824 */ /* 0x000fe200078e00ff */
[----:B------:R-:W-:Y:S01]  /*5cb0*/  LOP3.LUT R83, R83, 0x40, R6, 0xf8, !PT ;  /* 0x0000004053537812 */ /* 0x000fe200078ef806 */
[----:B------:R-:W-:Y:S01]  /*5cc0*/  IMAD.MOV.U32 R79, RZ, RZ, RZ ;  /* 0x000000ffff4f7224 */ /* 0x000fe200078e00ff */
[----:B------:R-:W3:Y:S01]  /*5cd0*/  LDC.64 R74, c[0x0][0x990] ;  /* 0x00026400ff4a7b82 */ /* 0x000ee20000000a00 */
[----:B------:R-:W-:Y:S01]  /*5ce0*/  LOP3.LUT R37, R37, 0x600000, RZ, 0xc0, !PT ;  /* 0x0060000025257812 */ /* 0x000fe200078ec0ff */
[----:B------:R-:W4:Y:S01]  /*5cf0*/  LDCU UR53, c[0x0][0x370] ;  /* 0x00006e00ff3577ac */ /* 0x000f220008000800 */
[----:B------:R-:W-:-:S02]  /*5d00*/  LOP3.LUT R0, R3, 0x30, R0, 0x78, !PT ;  /* 0x0000003003007812 */ /* 0x000fc400078e7800 */
[----:B------:R-:W-:Y:S01]  /*5d10*/  LOP3.LUT R83, R83, 0x200, R6, 0xf8, !PT ;  /* 0x0000020053537812 */ /* 0x000fe200078ef806 */
[----:B------:R-:W2:Y:S02]  /*5d20*/  LDCU UR42, c[0x0][0xc0c] ;  /* 0x00018180ff2a77ac */ /* 0x000ea40008000800 */
[----:B------:R-:W2:Y:S01]  /*5d30*/  LDC.64 R70, c[0x0][0x9b0] ;  /* 0x00026c00ff467b82 */ /* 0x000ea20000000a00 */
[----:B------:R-:W-:Y:S01]  /*5d40*/  LOP3.LUT R83, R83, R0, RZ, 0xfc, !PT ;  /* 0x0000000053537212 */ /* 0x000fe200078efcff */
[----:B-1----:R-:W-:Y:S01]  /*5d50*/  ULEA UR43, UR4, UR43, 0x18 ;  /* 0x0000002b042b7291 */ /* 0x002fe2000f8ec0ff */
[----:B------:R-:W-:Y:S01]  /*5d60*/  IMAD.SHL.U32 R0, R78, 0x10, RZ ;  /* 0x000000104e007824 */ /* 0x000fe200078e00ff */
[----:B------:R-:W1:Y:S04]  /*5d70*/  LDCU.64 UR4, c[0x0][0x988] ;  /* 0x00013100ff0477ac */ /* 0x000e680008000a00 */
[----:B------:R-:W2:Y:S01]  /*5d80*/  LDC.64 R68, c[0x0][0x9a8] ;  /* 0x00026a00ff447b82 */ /* 0x000ea20000000a00 */
[----:B------:R-:W-:Y:S01]  /*5d90*/  VIADD R82, R83, UR43 ;  /* 0x0000002b53527c36 */ /* 0x000fe20008000000 */
[----:B------:R-:W-:Y:S01]  /*5da0*/  LOP3.LUT R0, R0, 0x20, RZ, 0xc0, !PT ;  /* 0x0000002000007812 */ /* 0x000fe200078ec0ff */
[----:B------:R-:W4:Y:S01]  /*5db0*/  LDS R2, [UR43+0x220] ;  /* 0x0002202bff027984 */ /* 0x000f220008000800 */
[----:B------:R-:W2:Y:S02]  /*5dc0*/  LDCU UR38, c[0x0][0xc30] ;  /* 0x00018600ff2677ac */ /* 0x000ea40008000800 */
[----:B------:R-:W-:Y:S01]  /*5dd0*/  IADD3 R82, PT, PT, -R0, 0x400, R82 ;  /* 0x0000040000527810 */ /* 0x000fe20007ffe152 */
[----:B------:R-:W2:Y:S01]  /*5de0*/  LDCU.64 UR40, c[0x0][0xc28] ;  /* 0x00018500ff2877ac */ /* 0x000ea20008000a00 */
[----:B------:R-:W2:Y:S01]  /*5df0*/  LDCU.128 UR48, c[0x0][0xc10] ;  /* 0x00018200ff3077ac */ /* 0x000ea20008000c00 */
[----:B-1----:R-:W-:Y:S01]  /*5e00*/  IMAD.U32 R87, RZ, RZ, UR4 ;  /* 0x00000004ff577e24 */ /* 0x002fe2000f8e00ff */
[----:B------:R-:W-:Y:S01]  /*5e10*/  UIADD3 UR4, UPT, UPT, UR43, 0x1400, URZ ;  /* 0x000014002b047890 */ /* 0x000fe2000fffe0ff */
[----:B------:R-:W-:Y:S01]  /*5e20*/  IMAD.U32 R86, RZ, RZ, UR5 ;  /* 0x00000005ff567e24 */ /* 0x000fe2000f8e00ff */
[----:B------:R-:W1:Y:S04]  /*5e30*/  LDCU.128 UR56, c[0x0][0xb80] ;  /* 0x00017000ff3877ac */ /* 0x000e680008000c00 */
[----:B------:R-:W-:Y:S01]  /*5e40*/  IMAD.U32 R89, RZ, RZ, UR4 ;  /* 0x00000004ff597e24 */ /* 0x000fe2000f8e00ff */
[----:B------:R-:W1:Y:S01]  /*5e50*/  LDCU.128 UR60, c[0x0][0xb90] ;  /* 0x00017200ff3c77ac */ /* 0x000e620008000c00 */
[----:B------:R-:W1:Y:S01]  /*5e60*/  LDCU UR52, c[0x0][0x374] ;  /* 0x00006e80ff3477ac */ /* 0x000e620008000800 */
[----:B------:R-:W-:Y:S01]  /*5e70*/  UIADD3 UR55, UPT, UPT, UR43, 0x400, URZ ;  /* 0x000004002b377890 */ /* 0x000fe2000fffe0ff */
[C---:B----4-:R-:W-:Y:S01]  /*5e80*/  VIADD R3, R2.reuse, 0x40 ;  /* 0x0000004002037836 */ /* 0x050fe20000000000 */
[----:B------:R-:W-:-:S04]  /*5e90*/  LOP3.LUT R2, R2, 0xffff, RZ, 0xc0, !PT ;  /* 0x0000ffff02027812 */ /* 0x000fc800078ec0ff */
[----:B------:R-:W-:-:S05]  /*5ea0*/  LOP3.LUT R3, R3, 0xffff, RZ, 0xc0, !PT ;  /* 0x0000ffff03037812 */ /* 0x000fca00078ec0ff */
[----:B-123--:R4:W-:Y:S02]  /*5eb0*/  STL.64 [R1], R2 ;  /* 0x0000000201007387 */ /* 0x00e9e40000100a00 */
.L_x_117:
[----:B----4-:R-:W-:Y:S04]  /*5ec0*/  SHF.L.U32 R2, R80, 0x1f, RZ ;  /* 0x0000001f50027819 */ /* 0x010fe800000006ff */
[----:B-1----:R-:W1:Y:S02]  /*5ed0*/  SYNCS.PHASECHK.TRANS64.TRYWAIT P0, [UR43+0x1d0], R2 ;  /* 0x0001d002ff0075a7 */ /* 0x002e64000800112b */
[----:B-1----:R-:W-:Y:S05]  /*5ee0*/  @!P0 BRA `(.L_x_100) ;  /* 0x0000002800bc8947 */ /* 0x002fea0003800000 */
.L_x_193:
[----:B------:R-:W2:Y:S01]  /*5ef0*/  LDS.128 R4, [UR43+0x210] ;  /* 0x0002102bff047984 */ /* 0x000ea20008000c00 */
[----:B------:R-:W-:Y:S01]  /*5f00*/  UIADD3 UR4, UPT, UPT, UR43, 0x1d8, URZ ;  /* 0x000001d82b047890 */ /* 0x000fe2000fffe0ff */
[----:B-1----:R-:W-:Y:S01]  /*5f10*/  IMAD R2, R36, 0x4, R1 ;  /* 0x0000000424027824 */ /* 0x002fe200078e0201 */
[----:B------:R-:W-:Y:S01]  /*5f20*/  UISETP.GE.AND UP0, UPT, UR39, 0x1, UPT ;  /* 0x000000012700788c */ /* 0x000fe2000bf06270 */
[----:B------:R-:W-:Y:S01]  /*5f30*/  @!PT LDS RZ, [RZ] ;  /* 0x00000000fffff984 */ /* 0x000fe20000000800 */
[----:B------:R-:W-:Y:S01]  /*5f40*/  @!PT LDS RZ, [RZ] ;  /* 0x00000000fffff984 */ /* 0x000fe20000000800 */
[----:B------:R-:W-:Y:S01]  /*5f50*/  @!PT LDS RZ, [RZ] ;  /* 0x00000000fffff984 */ /* 0x000fe20000000800 */
[----:B------:R-:W-:Y:S01]  /*5f60*/  @!PT LDS RZ, [RZ] ;  /* 0x00000000fffff984 */ /* 0x000fe20000000800 */
[----:B------:R1:W-:Y:S06]  /*5f70*/  MEMBAR.ALL.CTA ;  /* 0x0000000000007992 */ /* 0x0003ec0000008000 */
[----:B-1----:R-:W1:Y:S01]  /*5f80*/  FENCE.VIEW.ASYNC.S ;  /* 0x00000000000073c6 */ /* 0x002e620000000000 */
[----:B------:R-:W-:Y:S09]  /*5f90*/  UPRMT UR4, URZ, 0x654, UR4 ;  /* 0x00000654ff047896 */ /* 0x000ff20008000004 */
[----:B-1----:R-:W-:Y:S01]  /*5fa0*/  SYNCS.ARRIVE.TRANS64.RED.A1T0 RZ, [UR4], RZ ;  /* 0x000000ffffff79a7 */ /* 0x002fe20008100404 */
[----:B------:R-:W5:Y:S01]  /*5fb0*/  LDL R2, [R2] ;  /* 0x0000000002027983 */ /* 0x000f620000100800 */
[----:B--2---:R-:W-:Y:S11]  /*5fc0*/  LOP3.LUT P0, RZ, R6, 0x1, RZ, 0xc0, !PT ;  /* 0x0000000106ff7812 */ /* 0x004ff6000780c0ff */
[----:B------:R-:W-:Y:S02]  /*5fd0*/  @!UPT UIADD3 URZ, UPT, UPT, URZ, URZ, URZ ;  /* 0x000000fffffff290 */ /* 0x000fe4000fffe0ff */
[----:B------:R-:W-:Y:S01]  /*5fe0*/  VOTEU.ANY UP1, P0 ;  /* 0x0000000000ff7886 */ /* 0x000fe20000020100 */
[----:B------:R-:W-:Y:S01]  /*5ff0*/  PLOP3.LUT P0, PT, PT, PT, UP1, 0x80, 0x8 ;  /* 0x000000000008781c */ /* 0x000fe20003f0f018 */
[----:B------:R-:W-:Y:S11]  /*6000*/  UP2UR UR45, UPR, URZ, 0x2 ;  /* 0x00000002ff2d7883 */ /* 0x000ff60008000000 */
[----:B------:R-:W-:Y:S01]  /*6010*/  @!UPT UIADD3 URZ, UPT, UPT, URZ, URZ, URZ ;  /* 0x000000fffffff290 */ /* 0x000fe2000fffe0ff */
[----:B------:R-:W-:Y:S02]  /*6020*/  @P0 MOV R3, R4 ;  /* 0x0000000400030202 */ /* 0x000fe40000000f00 */
[----:B------:R-:W-:Y:S02]  /*6030*/  @P0 LOP3.LUT R0, R5, 0xffff, RZ, 0xc0, !PT ;  /* 0x0000ffff05000812 */ /* 0x000fe400078ec0ff */
[----:B------:R-:W-:Y:S02]  /*6040*/  @P0 R2UR UR5, R3 ;  /* 0x00000000030502ca */ /* 0x000fe400000e0000 */
[----:B------:R-:W-:Y:S11]  /*6050*/  @P0 R2UR UR4, R0 ;  /* 0x00000000000402ca */ /* 0x000ff600000e0000 */
[----:B------:R-:W-:Y:S02]  /*6060*/  @UP1 UMOV UR37, UR5 ;  /* 0x0000000500251c82 */ /* 0x000fe40008000000 */
[----:B------:R-:W-:Y:S01]  /*6070*/  @UP1 UMOV UR36, UR4 ;  /* 0x0000000400241c82 */ /* 0x000fe20008000000 */
[----:B------:R-:W-:Y:S05]  /*6080*/  BRA.U !UP0, `(.L_x_101) ;  /* 0x0000000108cc7547 */ /* 0x000fea000b800000 */
[----:B------:R-:W1:Y:S01]  /*6090*/  LDCU UR9, c[0x0][0xc20] ;  /* 0x00018400ff0977ac */ /* 0x000e620008000800 */
[----:B------:R-:W-:Y:S02]  /*60a0*/  UIMAD.WIDE.U32 UR4, UR52, UR51, URZ ;  /* 0x00000033340472a5 */ /* 0x000fe4000f8e00ff */
[----:B------:R-:W-:Y:S02]  /*60b0*/  UIMAD.WIDE.U32 UR6, UR53, UR48, URZ ;  /* 0x00000030350672a5 */ /* 0x000fe4000f8e00ff */
[----:B------:R-:W-:Y:S02]  /*60c0*/  UIMAD.WIDE.U32 UR10, UR36, UR51, URZ ;  /* 0x00000033240a72a5 */ /* 0x000fe4000f8e00ff */
[----:B------:R-:W-:Y:S02]  /*60d0*/  UISETP.NE.AND UP0, UPT, UR50, 0x1, UPT ;  /* 0x000000013200788c */ /* 0x000fe4000bf05270 */
[----:B------:R-:W-:Y:S02]  /*60e0*/  UISETP.NE.AND UP1, UPT, UR42, 0x1, UPT ;  /* 0x000000012a00788c */ /* 0x000fe4000bf25270 */
[----:B------:R-:W-:Y:S02]  /*60f0*/  UISETP.NE.AND UP2, UPT, UR39, 0x1, UPT ;  /* 0x000000012700788c */ /* 0x000fe4000bf45270 */
[----:B------:R-:W-:Y:S01]  /*6100*/  UIMAD.WIDE.U32 UR12, UR37, UR48, URZ ;  /* 0x00000030250c72a5 */ /* 0x000fe2000f8e00ff */
[----:B------:R-:W-:Y:S01]  /*6110*/  UMOV UR4, UR5 ;  /* 0x0000000500047c82 */ /* 0x000fe20008000000 */
[----:B------:R-:W-:Y:S01]  /*6120*/  UMOV UR6, UR11 ;  /* 0x0000000b00067c82 */ /* 0x000fe20008000000 */
[----:B-1----:R-:W-:Y:S03]  /*6130*/  USHF.R.U32.HI UR8, URZ, UR9, UR4 ;  /* 0x00000009ff087299 */ /* 0x002fe60008011604 */
[----:B------:R-:W-:Y:S02]  /*6140*/  UMOV UR4, UR7 ;  /* 0x0000000700047c82 */ /* 0x000fe40008000000 */
[----:B------:R-:W-:Y:S02]  /*6150*/  USHF.R.U32.HI UR5, URZ, UR49, UR4 ;  /* 0x00000031ff057299 */ /* 0x000fe40008011604 */
[----:B------:R-:W-:Y:S02]  /*6160*/  USEL UR4, UR52, UR8, !UP0 ;  /* 0x0000000834047287 */ /* 0x000fe4000c000000 */
[----:B------:R-:W-:Y:S02]  /*6170*/  USHF.R.U32.HI UR8, URZ, UR9, UR6 ;  /* 0x00000009ff087299 */ /* 0x000fe40008011606 */
[----:B------:R-:W-:Y:S02]  /*6180*/  UIMAD.WIDE.U32 UR6, UR4, UR40, URZ ;  /* 0x00000028040672a5 */ /* 0x000fe4000f8e00ff */
[----:B------:R-:W-:Y:S02]  /*6190*/  USEL UR9, UR53, UR5, !UP1 ;  /* 0x0000000535097287 */ /* 0x000fe4000c800000 */
[----:B------:R-:W-:Y:S02]  /*61a0*/  USEL UR8, UR36, UR8, !UP0 ;  /* 0x0000000824087287 */ /* 0x000fe4000c000000 */
[----:B------:R-:W-:Y:S01]  /*61b0*/  UIMAD.WIDE.U32 UR10, UR9, UR40, URZ ;  /* 0x00000028090a72a5 */ /* 0x000fe2000f8e00ff */
[----:B------:R-:W-:Y:S01]  /*61c0*/  UMOV UR6, UR7 ;  /* 0x0000000700067c82 */ /* 0x000fe20008000000 */
[----:B------:R-:W-:Y:S01]  /*61d0*/  UMOV UR5, UR13 ;  /* 0x0000000d00057c82 */ /* 0x000fe20008000000 */
[----:B------:R-:W-:Y:S02]  /*61e0*/  @UP2 USHF.R.U32.HI UR4, URZ, UR41, UR6 ;  /* 0x00000029ff042299 */ /* 0x000fe40008011606 */
[----:B------:R-:W-:Y:S02]  /*61f0*/  USHF.R.U32.HI UR5, URZ, UR49, UR5 ;  /* 0x00000031ff057299 */ /* 0x000fe40008011605 */
[----:B------:R-:W-:Y:S02]  /*6200*/  UIMAD UR4, UR39, UR4, URZ ;  /* 0x00000004270472a4 */ /* 0x000fe4000f8e02ff */
[----:B------:R-:W-:Y:S02]  /*6210*/  USEL UR5, UR37, UR5, !UP1 ;  /* 0x0000000525057287 */ /* 0x000fe4000c800000 */
[----:B------:R-:W-:Y:S01]  /*6220*/  UISETP.GE.AND UP0, UPT, UR8, UR4, UPT ;  /* 0x000000040800728c */ /* 0x000fe2000bf06270 */
[----:B------:R-:W-:Y:S01]  /*6230*/  UMOV UR6, UR11 ;  /* 0x0000000b00067c82 */ /* 0x000fe20008000000 */
[----:B------:R-:W-:Y:S02]  /*6240*/  UIMAD.WIDE.U32 UR10, UR8, UR40, URZ ;  /* 0x00000028080a72a5 */ /* 0x000fe4000f8e00ff */
[----:B------:R-:W-:Y:S04]  /*6250*/  @UP2 USHF.R.U32.HI UR9, URZ, UR41, UR6 ;  /* 0x00000029ff092299 */ /* 0x000fe80008011606 */
[----:B------:R-:W-:Y:S01]  /*6260*/  UIMAD UR6, UR39, UR9, URZ ;  /* 0x00000009270672a4 */ /* 0x000fe2000f8e02ff */
[----:B------:R-:W-:Y:S03]  /*6270*/  UMOV UR4, UR11 ;  /* 0x0000000b00047c82 */ /* 0x000fe60008000000 */
[----:B------:R-:W-:Y:S02]  /*6280*/  UISETP.GE.OR UP0, UPT, UR5, UR6, UP0 ;  /* 0x000000060500728c */ /* 0x000fe40008706670 */
[----:B------:R-:W-:Y:S02]  /*6290*/  USHF.R.U32.HI UR4, URZ, UR41, UR4 ;  /* 0x00000029ff047299 */ /* 0x000fe40008011604 */
[----:B------:R-:W-:Y:S02]  /*62a0*/  UIMAD.WIDE.U32 UR6, UR5, UR40, URZ ;  /* 0x00000028050672a5 */ /* 0x000fe4000f8e00ff */
[----:B------:R-:W-:Y:S02]  /*62b0*/  USEL UR11, UR8, UR4, !UP2 ;  /* 0x00000004080b7287 */ /* 0x000fe4000d000000 */
[----:B------:R-:W-:Y:S02]  /*62c0*/  UIADD3 UR6, UPT, UPT, -UR5, URZ, URZ ;  /* 0x000000ff05067290 */ /* 0x000fe4000fffe1ff */
[----:B------:R-:W-:Y:S02]  /*62d0*/  UIADD3 UR10, UPT, UPT, -UR11, URZ, URZ ;  /* 0x000000ff0b0a7290 */ /* 0x000fe4000fffe1ff */
[----:B------:R-:W-:Y:S02]  /*62e0*/  UIMAD UR6, UR42, UR6, UR37 ;  /* 0x000000062a0672a4 */ /* 0x000fe4000f8e0225 */
[----:B------:R-:W-:Y:S01]  /*62f0*/  UIMAD UR10, UR39, UR10, UR8 ;  /* 0x0000000a270a72a4 */ /* 0x000fe2000f8e0208 */
[----:B------:R-:W-:Y:S01]  /*6300*/  @!UP0 UMOV UR4, UR7 ;  /* 0x0000000700048c82 */ /* 0x000fe20008000000 */
[----:B------:R-:W-:Y:S02]  /*6310*/  UIADD3 UR7, UPT, UPT, -UR8, URZ, URZ ;  /* 0x000000ff08077290 */ /* 0x000fe4000fffe1ff */
[----:B------:R-:W-:Y:S04]  /*6320*/  @!UP0 USHF.R.U32.HI UR4, URZ, UR41, UR4 ;  /* 0x00000029ff048299 */ /* 0x000fe80008011604 */
[----:B------:R-:W-:Y:S04]  /*6330*/  @!UP0 USEL UR4, UR5, UR4, !UP2 ;  /* 0x0000000405048287 */ /* 0x000fe8000d000000 */
[----:B------:R-:W-:Y:S02]  /*6340*/  @!UP0 UIMAD UR9, UR9, UR10, UR4 ;  /* 0x0000000a090982a4 */ /* 0x000fe4000f8e0204 */
[----:B------:R-:W-:Y:S02]  /*6350*/  @!UP0 UIADD3 UR10, UPT, UPT, UR11, -UR4, URZ ;  /* 0x800000040b0a8290 */ /* 0x000fe4000fffe0ff */
[----:B------:R-:W-:Y:S02]  /*6360*/  UIMAD UR4, UR50, UR7, UR36 ;  /* 0x00000007320472a4 */ /* 0x000fe4000f8e0224 */
[----:B------:R-:W-:Y:S03]  /*6370*/  @!UP0 UIMAD UR8, UR10, UR39, UR5 ;  /* 0x000000270a0882a4 */ /* 0x000fe6000f8e0205 */
[----:B------:R-:W-:Y:S02]  /*6380*/  @!UP0 UMOV UR5, UR9 ;  /* 0x0000000900058c82 */ /* 0x000fe40008000000 */
[----:B------:R-:W-:Y:S02]  /*6390*/  UIMAD UR37, UR5, UR42, UR6 ;  /* 0x0000002a052572a4 */ /* 0x000fe4000f8e0206 */
[----:B------:R-:W-:Y:S11]  /*63a0*/  UIMAD UR36, UR8, UR50, UR4 ;  /* 0x00000032082472a4 */ /* 0x000ff6000f8e0204 */
[----:B------:R-:W-:Y:S01]  /*63b0*/  @!UPT UIADD3 URZ, UPT, UPT, URZ, URZ, URZ ;  /* 0x000000fffffff290 */ /* 0x000fe2000fffe0ff */
.L_x_101:
[----:B------:R-:W-:Y:S01]  /*63c0*/  UISETP.NE.AND UP0, UPT, UR38, 0x1, UPT ;  /* 0x000000012600788c */ /* 0x000fe2000bf05270 */
[----:B------:R-:W-:Y:S04]  /*63d0*/  @P0 SHF.R.U32.HI R4, RZ, 0x10, R5 ;  /* 0x00000010ff040819 */ /* 0x000fe80000011605 */
[----:B------:R-:W-:Y:S06]  /*63e0*/  @P0 R2UR UR54, R4 ;  /* 0x00000000043602ca */ /* 0x000fec00000e0000 */
[----:B------:R-:W1:Y:S01]  /*63f0*/  @!UP0 LDCU.128 UR12, c[0x0][0xc10] ;  /* 0x00018200ff0c87ac */ /* 0x000e620008000c00 */
[----:B------:R-:W2:Y:S01]  /*6400*/  @!UP0 LDCU UR5, c[0x0][0xc0c] ;  /* 0x00018180ff0587ac */ /* 0x000ea20008000800 */
[----:B------:R-:W3:Y:S01]  /*6410*/  @!UP0 LDCU UR10, c[0x0][0xc20] ;  /* 0x00018400ff0a87ac */ /* 0x000ee20008000800 */
[----:B-1----:R-:W-:Y:S02]  /*6420*/  UIMAD.WIDE.U32 UR8, UR37, UR12, URZ ;  /* 0x0000000c250872a5 */ /* 0x002fe4000f8e00ff */
[----:B------:R-:W-:Y:S02]  /*6430*/  UIMAD.WIDE.U32 UR6, UR36, UR15, URZ ;  /* 0x0000000f240672a5 */ /* 0x000fe4000f8e00ff */
[----:B------:R-:W-:Y:S03]  /*6440*/  @!UP0 UISETP.NE.AND UP1, UPT, UR14, 0x1, UPT ;  /* 0x000000010e00888c */ /* 0x000fe6000bf25270 */
[----:B------:R-:W-:Y:S01]  /*6450*/  @!UP0 UMOV UR4, UR9 ;  /* 0x0000000900048c82 */ /* 0x000fe20008000000 */
[----:B--2---:R-:W-:Y:S02]  /*6460*/  @!UP0 UISETP.NE.AND UP2, UPT, UR5, 0x1, UPT ;  /* 0x000000010500888c */ /* 0x004fe4000bf45270 */
[----:B------:R-:W-:Y:S01]  /*6470*/  @!UP0 USHF.R.U32.HI UR4, URZ, UR13, UR4 ;  /* 0x0000000dff048299 */ /* 0x000fe20008011604 */
[----:B------:R-:W-:Y:S02]  /*6480*/  @!UP0 UMOV UR6, UR7 ;  /* 0x0000000700068c82 */ /* 0x000fe40008000000 */
[----:B---3--:R-:W-:Y:S02]  /*6490*/  @!UP0 USHF.R.U32.HI UR6, URZ, UR10, UR6 ;  /* 0x0000000aff068299 */ /* 0x008fe40008011606 */
[----:B------:R-:W-:Y:S02]  /*64a0*/  @!UP0 USEL UR7, UR37, UR4, !UP2 ;  /* 0x0000000425078287 */ /* 0x000fe4000d000000 */
[----:B------:R-:W-:Y:S04]  /*64b0*/  @!UP0 USEL UR6, UR36, UR6, !UP1 ;  /* 0x0000000624068287 */ /* 0x000fe8000c800000 */
[----:B------:R-:W-:Y:S02]  /*64c0*/  @!UP0 UIADD3 UR4, UPT, UPT, -UR7, UR6, URZ ;  /* 0x0000000607048290 */ /* 0x000fe4000fffe1ff */
[----:B------:R-:W-:Y:S02]  /*64d0*/  @!UP0 UIADD3 UR6, UPT, UPT, UR7, -UR6, URZ ;  /* 0x8000000607068290 */ /* 0x000fe4000fffe0ff */
[----:B------:R-:W-:Y:S02]  /*64e0*/  @!UP0 UIMAD UR37, UR4, UR5, UR37 ;  /* 0x00000005042582a4 */ /* 0x000fe4000f8e0225 */
[----:B------:R-:W-:Y:S02]  /*64f0*/  @!UP0 UIMAD UR36, UR6, UR14, UR36 ;  /* 0x0000000e062482a4 */ /* 0x000fe4000f8e0224 */
[----:B------:R-:W-:Y:S09]  /*6500*/  ULOP3.LUT UP0, URZ, UR55, 0x1b0, URZ, 0xc0, !UPT ;  /* 0x000001b037ff7892 */ /* 0x000ff2000f80c0ff */
[----:B------:R-:W-:Y:S05]  /*6510*/  BRA.U !UP0, `(.L_x_102) ;  /* 0x0000000108407547 */ /* 0x000fea000b800000 */
[----:B------:R-:W1:Y:S01]  /*6520*/  LDCU.64 UR8, c[0x4][0x80] ;  /* 0x01001000ff0877ac */ /* 0x000e620008000a00 */
[----:B------:R-:W-:Y:S01]  /*6530*/  MOV R15, 0x0 ;  /* 0x00000000000f7802 */ /* 0x000fe20000000f00 */
[----:B------:R-:W-:Y:S02]  /*6540*/  HFMA2 R12, -RZ, RZ, 0, 5.9604644775390625e-08 ;  /* 0x00000001ff0c7431 */ /* 0x000fe400000001ff */
[----:B------:R-:W-:Y:S02]  /*6550*/  IMAD.MOV.U32 R8, RZ, RZ, 0x70 ;  /* 0x00000070ff087424 */ /* 0x000fe400078e00ff */
[----:B------:R-:W-:Y:S01]  /*6560*/  IMAD.MOV.U32 R13, RZ, RZ, RZ ;  /* 0x000000ffff0d7224 */ /* 0x000fe200078e00ff */
[----:B------:R-:W2:Y:S01]  /*6570*/  LDCU.64 UR6, c[0x4][0x88] ;  /* 0x01001100ff0677ac */ /* 0x000ea20008000a00 */
[----:B------:R-:W3:Y:S01]  /*6580*/  LDC.64 R14, c[0x4][R15] ;  /* 0x010000000f0e7b82 */ /* 0x000ee20000000a00 */
[----:B------:R-:W4:Y:S01]  /*6590*/  LDCU.64 UR4, c[0x4][0x8] ;  /* 0x01000100ff0477ac */ /* 0x000f220008000a00 */
[----:B-1----:R-:W-:Y:S01]  /*65a0*/  MOV R5, UR9 ;  /* 0x0000000900057c02 */ /* 0x002fe20008000f00 */
[----:B------:R-:W-:Y:S01]  /*65b0*/  IMAD.U32 R4, RZ, RZ, UR8 ;  /* 0x00000008ff047e24 */ /* 0x000fe2000f8e00ff */
[----:B--2---:R-:W-:Y:S01]  /*65c0*/  MOV R7, UR7 ;  /* 0x0000000700077c02 */ /* 0x004fe20008000f00 */
[----:B------:R-:W-:Y:S01]  /*65d0*/  IMAD.U32 R6, RZ, RZ, UR6 ;  /* 0x00000006ff067e24 */ /* 0x000fe2000f8e00ff */
[----:B----4-:R-:W-:Y:S01]  /*65e0*/  MOV R11, UR5 ;  /* 0x00000005000b7c02 */ /* 0x010fe20008000f00 */
[----:B------:R-:W-:Y:S02]  /*65f0*/  IMAD.U32 R10, RZ, RZ, UR4 ;  /* 0x00000004ff0a7e24 */ /* 0x000fe4000f8e00ff */
[----:B------:R-:W-:Y:S07]  /*6600*/  LEPC R20, `(.L_x_102) ;  /* 0x000000001014794e */ /* 0x000fee0000000000 */
[----:B---3-5:R-:W-:Y:S05]  /*6610*/  CALL.ABS.NOINC R14 ;  /* 0x000000000e007343 */ /* 0x028fea0003c00000 */
.L_x_102:
[----:B------:R-:W-:Y:S01]  /*6620*/  LOP3.LUT P0, RZ, R89, 0x1b0, RZ, 0xc0, !PT ;  /* 0x000001b059ff7812 */ /* 0x000fe2000780c0ff */
[----:B------:R-:W-:Y:S11]  /*6630*/  BSSY.RECONVERGENT B6, `(.L_x_103) ;  /* 0x0000013000067945 */ /* 0x000ff60003800200 */
[----:B------:R-:W-:Y:S01]  /*6640*/  @!UPT UIADD3 URZ, UPT, UPT, URZ, URZ, URZ ;  /* 0x000000fffffff290 */ /* 0x000fe2000fffe0ff */
[----:B------:R-:W-:Y:S05]  /*6650*/  @!P0 BRA `(.L_x_104) ;  /* 0x0000000000408947 */ /* 0x000fea0003800000 */
        /* <DEDUP_REMOVED lines=16> */
.L_x_104:
[----:B------:R-:W-:Y:S05]  /*6760*/  BSYNC.RECONVERGENT B6 ;  /* 0x0000000000067941 */ /* 0x000fea0003800200 */
.L_x_103:
[----:B------:R-:W-:Y:S02]  /*6770*/  R2UR UR4, R88 ;  /* 0x00000000580472ca */ /* 0x000fe400000e0000 */
[----:B------:R-:W-:Y:S02]  /*6780*/  ISETP.NE.U32.AND P3, PT, R74, RZ, PT ;  /* 0x000000ff4a00720c */ /* 0x000fe40003f65070 */
[----:B------:R-:W-:Y:S02]  /*6790*/  ISETP.NE.U32.AND P4, PT, R70, RZ, PT ;  /* 0x000000ff4600720c */ /* 0x000fe40003f85070 */
[----:B------:R-:W-:Y:S02]  /*67a0*/  ISETP.NE.AND.EX P3, PT, R75, RZ, PT, P3 ;  /* 0x000000ff4b00720c */ /* 0x000fe40003f65330 */
[----:B------:R-:W-:Y:S02]  /*67b0*/  PLOP3.LUT P1, PT, PT, PT, PT, 0x8, 0x80 ;  /* 0x000000000080781c */ /* 0x000fe40003f2e170 */
[----:B------:R-:W-:Y:S03]  /*67c0*/  ISETP.NE.AND.EX P4, PT, R71, RZ, PT, P4 ;  /* 0x000000ff4700720c */ /* 0x000fe60003f85340 */
[----:B------:R-:W-:Y:S06]  /*67d0*/  UISETP.NE.AND UP1, UPT, UR4, URZ, UPT ;  /* 0x000000ff0400728c */ /* 0x000fec000bf25270 */
[----:B------:R-:W-:Y:S05]  /*67e0*/  PLOP3.LUT P0, PT, PT, PT, UP1, 0x80, 0x8 ;  /* 0x000000000008781c */ /* 0x000fea0003f0f018 */
[----:B------:R-:W1:Y:S08]  /*67f0*/  @UP1 LDCU.64 UR4, c[0x0][0x988] ;  /* 0x00013100ff0417ac */ /* 0x000e700008000a00 */
[----:B------:R-:W-:Y:S01]  /*6800*/  @P0 PLOP3.LUT P1, PT, P3, PT, PT, 0x80, 0x8 ;  /* 0x000000000008081c */ /* 0x000fe20001f2f070 */
[----:B-1----:R-:W-:Y:S04]  /*6810*/  @UP1 UISETP.NE.U32.AND UP0, UPT, UR4, URZ, UPT ;  /* 0x000000ff0400128c */ /* 0x002fe8000bf05070 */
[----:B------:R-:W-:Y:S04]  /*6820*/  @UP1 UISETP.NE.AND.EX UP0, UPT, UR5, URZ, UPT, UP0 ;  /* 0x000000ff0500128c */ /* 0x000fe8000bf05300 */
[----:B------:R-:W-:Y:S01]  /*6830*/  @UP1 USEL UR4, URZ, 0xffffffff, UP0 ;  /* 0xffffffffff041887 */ /* 0x000fe20008000000 */
[----:B------:R-:W-:Y:S11]  /*6840*/  @!P3 BRA `(.L_x_105) ;  /* 0x000000000030b947 */ /* 0x000ff60003800000 */
[----:B------:R-:W-:Y:S01]  /*6850*/  ISETP.NE.U32.AND P2, PT, R72, RZ, PT ;  /* 0x000000ff4800720c */ /* 0x000fe20003f45070 */
[----:B------:R-:W1:Y:S01]  /*6860*/  LDCU.64 UR6, c[0x0][0x358] ;  /* 0x00006b00ff0677ac */ /* 0x000e620008000a00 */
[----:B------:R-:W-:Y:S02]  /*6870*/  IMAD.MOV.U32 R84, RZ, RZ, 0x1 ;  /* 0x00000001ff547424 */ /* 0x000fe400078e00ff */
[----:B------:R-:W-:Y:S11]  /*6880*/  ISETP.NE.AND.EX P2, PT, R73, RZ, PT, P2 ;  /* 0x000000ff4900720c */ /* 0x000ff60003f45320 */
[----:B------:R-:W-:Y:S02]  /*6890*/  @!UPT UIADD3 URZ, UPT, UPT, URZ, URZ, URZ ;  /* 0x000000fffffff290 */ /* 0x000fe4000fffe0ff */
[----:B------:R-:W2:Y:S01]  /*68a0*/  @P2 LDC.64 R4, c[0x0][0x988] ;  /* 0x00026200ff042b82 */ /* 0x000ea20000000a00 */
[----:B------:R-:W-:Y:S04]  /*68b0*/  @P2 IMAD R0, R74, UR44, RZ ;  /* 0x0000002c4a002c24 */ /* 0x000fe8000f8e02ff */
[----:B--2---:R-:W-:Y:S04]  /*68c0*/  @P2 IMAD.WIDE R4, R0, 0x4, R4 ;  /* 0x0000000400042825 */ /* 0x004fe800078e0204 */
[----:B------:R-:W-:Y:S01]  /*68d0*/  HFMA2 R0, -RZ, RZ, 0, 5.9604644775390625e-08 ;  /* 0x00000001ff007431 */ /* 0x000fe200000001ff */
[----:B-1---5:R1:W5:Y:S04]  /*68e0*/  @P2 LDG.E R39, desc[UR6][R4.64] ;  /* 0x0000000604272981 */ /* 0x022368000c1e1900 */
[----:B------:R-:W-:Y:S01]  /*68f0*/  @!P2 PRMT R84, R0, 0x7610, R84 ;  /* 0x000076100054a816 */ /* 0x000fe20000000054 */
[----:B-1----:R-:W2:Y:S06]  /*6900*/  @!P2 LDC R39, c[0x0][0x980] ;  /* 0x00026000ff27ab82 */ /* 0x002eac0000000800 */
.L_x_105:
[----:B------:R-:W-:Y:S05]  /*6910*/  @!P4 BRA `(.L_x_106) ;  /* 0x000000000024c947 */ /* 0x000fea0003800000 */
[----:B------:R-:W-:Y:S01]  /*6920*/  ISETP.NE.U32.AND P2, PT, R68, RZ, PT ;  /* 0x000000ff4400720c */ /* 0x000fe20003f45070 */
[----:B------:R-:W1:Y:S03]  /*6930*/  LDCU.64 UR6, c[0x0][0x358] ;  /* 0x00006b00ff0677ac */ /* 0x000e660008000a00 */
[----:B------:R-:W-:Y:S11]  /*6940*/  ISETP.NE.AND.EX P2, PT, R69, RZ, PT, P2 ;  /* 0x000000ff4500720c */ /* 0x000ff60003f45320 */
[----:B------:R-:W-:Y:S02]  /*6950*/  @!UPT UIADD3 URZ, UPT, UPT, URZ, URZ, URZ ;  /* 0x000000fffffff290 */ /* 0x000fe4000fffe0ff */
[----:B------:R-:W3:Y:S01]  /*6960*/  @P2 LDC.64 R4, c[0x0][0x9a8] ;  /* 0x00026a00ff042b82 */ /* 0x000ee20000000a00 */
[----:B------:R-:W-:Y:S04]  /*6970*/  @P2 IMAD R0, R70, UR44, RZ ;  /* 0x0000002c46002c24 */ /* 0x000fe8000f8e02ff */
[----:B---3--:R-:W-:Y:S05]  /*6980*/  @P2 IMAD.WIDE R4, R0, 0x4, R4 ;  /* 0x0000000400042825 */ /* 0x008fea00078e0204 */
[----:B-1---5:R1:W5:Y:S02]  /*6990*/  @P2 LDG.E R38, desc[UR6][R4.64] ;  /* 0x0000000604262981 */ /* 0x022364000c1e1900 */
[----:B-1----:R-:W3:Y:S02]  /*69a0*/  @!P2 LDC R38, c[0x0][0x9a0] ;  /* 0x00026800ff26ab82 */ /* 0x002ee40000000800 */
.L_x_106:
[----:B--2--5:R-:W-:Y:S01]  /*69b0*/  @P0 FSETP.NEU.AND P4, PT, R39, RZ, PT ;  /* 0x000000ff2700020b */ /* 0x024fe20003f8d000 */
[----:B------:R-:W-:Y:S01]  /*69c0*/  IMAD.U32 R0, RZ, RZ, UR4 ;  /* 0x00000004ff007e24 */ /* 0x000fe2000f8e00ff */
[----:B------:R-:W-:Y:S01]  /*69d0*/  @P0 LOP3.LUT P2, RZ, R84, 0xff, RZ, 0xc0, !PT ;  /* 0x000000ff54ff0812 */ /* 0x000fe2000784c0ff */
[----:B------:R-:W-:Y:S01]  /*69e0*/  BSSY B1, `(.L_x_107) ;  /* 0x0000037000017945 */ /* 0x000fe20003800000 */
[----:B------:R-:W-:Y:S01]  /*69f0*/  @P0 SEL R3, RZ, 0xffffffff, P4 ;  /* 0xffffffffff030807 */ /* 0x000fe20002000000 */
[----:B------:R-:W-:Y:S01]  /*6a00*/  IMAD.IADD R2, R37, 0x1, R2 ;  /* 0x0000000125027824 */ /* 0x000fe200078e0202 */
[----:B------:R-:W-:Y:S02]  /*6a10*/  LEA R22, R36, UR43, 0x3 ;  /* 0x0000002b24167c11 */ /* 0x000fe4000f8e18ff */
[----:B------:R-:W-:Y:S02]  /*6a20*/  CS2R R66, SRZ ;  /* 0x0000000000427805 */ /* 0x000fe4000001ff00 */
[----:B------:R-:W-:Y:S02]  /*6a30*/  @P1 SEL R3, R0, R3, !P2 ;  /* 0x0000000300031207 */ /* 0x000fe40005000000 */
[----:B------:R-:W-:Y:S02]  /*6a40*/  CS2R R64, SRZ ;  /* 0x0000000000407805 */ /* 0x000fe4000001ff00 */
[----:B------:R-:W-:Y:S02]  /*6a50*/  PLOP3.LUT P5, PT, PT, PT, PT, 0x8, 0x80 ;  /* 0x000000000080781c */ /* 0x000fe40003fae170 */
[----:B------:R-:W-:Y:S02]  /*6a60*/  CS2R R18, SRZ ;  /* 0x0000000000127805 */ /* 0x000fe4000001ff00 */
[----:B------:R-:W-:Y:S02]  /*6a70*/  @P0 LOP3.LUT R3, R3, 0x1, RZ, 0xc0, !PT ;  /* 0x0000000103030812 */ /* 0x000fe400078ec0ff */
[----:B------:R-:W-:Y:S02]  /*6a80*/  CS2R R16, SRZ ;  /* 0x0000000000107805 */ /* 0x000fe4000001ff00 */
[----:B------:R-:W-:Y:S11]  /*6a90*/  ISETP.NE.U32.OR P1, PT, R3, 0x1, !P0 ;  /* 0x000000010300780c */ /* 0x000ff60004725470 */
[----:B------:R-:W-:Y:S02]  /*6aa0*/  @!UPT UIADD3 URZ, UPT, UPT, URZ, URZ, URZ ;  /* 0x000000fffffff290 */ /* 0x000fe4000fffe0ff */
[----:B------:R-:W-:Y:S04]  /*6ab0*/  @P1 SHF.L.U32 R0, R79, 0x1f, RZ ;  /* 0x0000001f4f001819 */ /* 0x000fe800000006ff */
[----:B------:R1:W2:Y:S02]  /*6ac0*/  @P1 SYNCS.PHASECHK.TRANS64.TRYWAIT P0, [UR43+0x1b0], R0 ;  /* 0x0001b000ff0015a7 */ /* 0x0002a4000800112b */
[----:B-1----:R-:W-:Y:S04]  /*6ad0*/  SHF.L.U32 R0, R81, 0x1f, RZ ;  /* 0x0000001f51007819 */ /* 0x002fe800000006ff */
[----:B------:R1:W4:Y:S01]  /*6ae0*/  SYNCS.PHASECHK.TRANS64.TRYWAIT P4, [R22+URZ+0x1e0], R0 ;  /* 0x0001e000160075a7 */ /* 0x00032200080811ff */
[----:B--2---:R-:W-:Y:S01]  /*6af0*/  @P1 PLOP3.LUT P5, PT, P0, PT, PT, 0x8, 0x80 ;  /* 0x000000000080181c */ /* 0x004fe200007ae170 */
[----:B------:R-:W-:Y:S01]  /*6b00*/  @!UPT UIADD3 URZ, UPT, UPT, URZ, URZ, URZ ;  /* 0x000000fffffff290 */ /* 0x000fe2000fffe0ff */
[----:B-1----:R-:W-:Y:S11]  /*6b10*/  @!P1 BRA `(.L_x_108) ;  /* 0x00000000008c9947 */ /* 0x002ff60003800000 */
[----:B------:R-:W-:Y:S01]  /*6b20*/  R2UR UR5, R87 ;  /* 0x00000000570572ca */ /* 0x000fe200000e0000 */
[----:B------:R-:W-:Y:S01]  /*6b30*/  BSSY B0, `(.L_x_109) ;  /* 0x0000014000007945 */ /* 0x000fe20003800000 */
[----:B------:R-:W-:Y:S02]  /*6b40*/  R2UR UR4, R86 ;  /* 0x00000000560472ca */ /* 0x000fe400000e0000 */
[----:B------:R-:W-:Y:S02]  /*6b50*/  CS2R R18, SRZ ;  /* 0x0000000000127805 */ /* 0x000fe4000001ff00 */
[----:B------:R-:W-:Y:S02]  /*6b60*/  FSETP.NEU.AND P2, PT, R39, RZ, PT ;  /* 0x000000ff2700720b */ /* 0x000fe40003f4d000 */
[----:B------:R-:W-:Y:S02]  /*6b70*/  CS2R R16, SRZ ;  /* 0x0000000000107805 */ /* 0x000fe4000001ff00 */
[----:B------:R-:W-:Y:S02]  /*6b80*/  LOP3.LUT P1, RZ, R84, 0xff, RZ, 0xc0, !PT ;  /* 0x000000ff54ff7812 */ /* 0x000fe4000782c0ff */
[----:B------:R-:W-:Y:S02]  /*6b90*/  CS2R R66, SRZ ;  /* 0x0000000000427805 */ /* 0x000fe4000001ff00 */
[----:B------:R-:W-:Y:S02]  /*6ba0*/  SEL R3, RZ, 0xffffffff, P2 ;  /* 0xffffffffff037807 */ /* 0x000fe40001000000 */
[----:B------:R-:W-:Y:S02]  /*6bb0*/  CS2R R64, SRZ ;  /* 0x0000000000407805 */ /* 0x000fe4000001ff00 */
[----:B------:R-:W-:Y:S04]  /*6bc0*/  ISETP.NE.U32.AND P0, PT, RZ, UR5, PT ;  /* 0x00000005ff007c0c */ /* 0x000fe8000bf05070 */
[----:B------:R-:W-:Y:S04]  /*6bd0*/  ISETP.NE.AND.EX P0, PT, RZ, UR4, PT, P0 ;  /* 0x00000004ff007c0c */ /* 0x000fe8000bf05300 */
[----:B------:R-:W-:Y:S04]  /*6be0*/  SEL R4, RZ, 0xffffffff, P0 ;  /* 0xffffffffff047807 */ /* 0x000fe80000000000 */
[----:B------:R-:W-:Y:S04]  /*6bf0*/  @P3 SEL R3, R4, R3, !P1 ;  /* 0x0000000304033207 */ /* 0x000fe80004800000 */
[----:B------:R-:W-:Y:S04]  /*6c00*/  LOP3.LUT R3, R3, 0x1, RZ, 0xc0, !PT ;  /* 0x0000000103037812 */ /* 0x000fe800078ec0ff */
[----:B------:R-:W-:Y:S01]  /*6c10*/  ISETP.NE.U32.AND P0, PT, R3, 0x1, PT ;  /* 0x000000010300780c */ /* 0x000fe20003f05070 */
[----:B------:R-:W-:Y:S01]  /*6c20*/  @!UPT UIADD3 URZ, UPT, UPT, URZ, URZ, URZ ;  /* 0x000000fffffff290 */ /* 0x000fe2000fffe0ff */
[----:B------:R-:W-:Y:S11]  /*6c30*/  @!P5 BRA `(.L_x_110) ;  /* 0x00000000000cd947 */ /* 0x000ff60003800000 */
[----:B------:R-:W-:Y:S04]  /*6c40*/  SHF.L.U32 R4, R79, 0x1f, RZ ;  /* 0x0000001f4f047819 */ /* 0x000fe800000006ff */
[----:B------:R-:W1:Y:S02]  /*6c50*/  SYNCS.PHASECHK.TRANS64.TRYWAIT P1, [UR43+0x1b0], R4 ;  /* 0x0001b004ff0075a7 */ /* 0x000e64000802112b */
[----:B-1----:R-:W-:Y:S05]  /*6c60*/  @!P1 BRA `(.L_x_111) ;  /* 0x0000001c00749947 */ /* 0x002fea0003800000 */
.L_x_110:
[----:B------:R-:W-:Y:S05]  /*6c70*/  BSYNC B0 ;  /* 0x0000000000007941 */ /* 0x000fea0003800000 */
.L_x_109:
[----:B------:R-:W2:Y:S01]  /*6c80*/  S2UR UR5, SR_CgaCtaId ;  /* 0x00000000000579c3 */ /* 0x000ea20000008800 */
[----:B------:R1:W1:Y:S01]  /*6c90*/  @P0 LDS.128 R16, [R83+UR43+0x400] ;  /* 0x0004002b53100984 */ /* 0x0002620008000c00 */
[----:B------:R-:W-:Y:S01]  /*6ca0*/  UIADD3 UR4, UPT, UPT, UR43, 0x1b8, URZ ;  /* 0x000001b82b047890 */ /* 0x000fe2000fffe0ff */
[----:B------:R-:W-:Y:S02]  /*6cb0*/  LOP3.LUT R79, R79, 0x1, RZ, 0x3c, !PT ;  /* 0x000000014f4f7812 */ /* 0x000fe400078e3cff */
[----:B------:R1:W1:Y:S01]  /*6cc0*/  @P0 LDS.128 R64, [R82+0x10] ;  /* 0x0000100052400984 */ /* 0x0002620000000c00 */
[----:B------:R-:W-:Y:S01]  /*6cd0*/  @!PT LDS RZ, [RZ] ;  /* 0x00000000fffff984 */ /* 0x000fe20000000800 */
[----:B------:R-:W-:Y:S01]  /*6ce0*/  @!PT LDS RZ, [RZ] ;  /* 0x00000000fffff984 */ /* 0x000fe20000000800 */
[----:B------:R-:W-:Y:S01]  /*6cf0*/  @!PT LDS RZ, [RZ] ;  /* 0x00000000fffff984 */ /* 0x000fe20000000800 */
[----:B------:R-:W-:Y:S01]  /*6d00*/  @!PT LDS RZ, [RZ] ;  /* 0x00000000fffff984 */ /* 0x000fe20000000800 */
[----:B------:R5:W-:Y:S06]  /*6d10*/  MEMBAR.ALL.CTA ;  /* 0x0000000000007992 */ /* 0x000bec0000008000 */
[----:B-----5:R-:W5:Y:S01]  /*6d20*/  FENCE.VIEW.ASYNC.S ;  /* 0x00000000000073c6 */ /* 0x020f620000000000 */
[----:B--2---:R-:W-:Y:S09]  /*6d30*/  UPRMT UR4, UR5, 0x654, UR4 ;  /* 0x0000065405047896 */ /* 0x004ff20008000004 */
[----:B-----5:R-:W-:Y:S03]  /*6d40*/  SYNCS.ARRIVE.TRANS64.RED.A1T0 RZ, [UR4], RZ ;  /* 0x000000ffffff79a7 */ /* 0x020fe60008100404 */
.L_x_108:
[----:B------:R-:W-:Y:S05]  /*6d50*/  BSYNC B1 ;  /* 0x0000000000017941 */ /* 0x000fea0003800000 */
.L_x_107:
[----:B-1----:R-:W-:Y:S04]  /*6d60*/  SHF.R.U32.HI R3, RZ, 0x15, R2 ;  /* 0x00000015ff037819 */ /* 0x002fe80000011602 */
[----:B------:R-:W-:Y:S01]  /*6d70*/  LOP3.LUT P0, RZ, R3, 0x3, R85, 0x48, !PT ;  /* 0x0000000303ff7812 */ /* 0x000fe20007804855 */
[----:B------:R-:W-:Y:S01]  /*6d80*/  @!UPT UIADD3 URZ, UPT, UPT, URZ, URZ, URZ ;  /* 0x000000fffffff290 */ /* 0x000fe2000fffe0ff */
[----:B----4-:R-:W-:Y:S11]  /*6d90*/  @P4 BRA `(.L_x_112) ;  /* 0x0000000000084947 */ /* 0x010ff60003800000 */
[----:B------:R-:W1:Y:S02]  /*6da0*/  SYNCS.PHASECHK.TRANS64.TRYWAIT P1, [R22+URZ+0x1e0], R0 ;  /* 0x0001e000160075a7 */ /* 0x000e6400080211ff */
[----:B-1----:R-:W-:Y:S05]  /*6db0*/  @!P1 BRA `(.L_x_113) ;  /* 0x0000001c00389947 */ /* 0x002fea0003800000 */
.L_x_112:
[----:B------:R-:W-:Y:S05]  /*6dc0*/  @!P0 BRA `(.L_x_114) ;  /* 0x0000000000408947 */ /* 0x000fea0003800000 */
[----:B------:R-:W2:Y:S01]  /*6dd0*/  LDCU.64 UR8, c[0x4][0x70] ;  /* 0x01000e00ff0877ac */ /* 0x000ea20008000a00 */
[----:B------:R-:W-:Y:S01]  /*6de0*/  MOV R15, 0x0 ;  /* 0x00000000000f7802 */ /* 0x000fe20000000f00 */
[----:B------:R-:W-:Y:S02]  /*6df0*/  HFMA2 R12, -RZ, RZ, 0, 5.9604644775390625e-08 ;  /* 0x00000001ff0c7431 */ /* 0x000fe400000001ff */
[----:B------:R-:W-:Y:S02]  /*6e00*/  IMAD.MOV.U32 R8, RZ, RZ, 0x192 ;  /* 0x00000192ff087424 */ /* 0x000fe400078e00ff */
[----:B------:R-:W-:Y:S01]  /*6e10*/  IMAD.MOV.U32 R13, RZ, RZ, RZ ;  /* 0x000000ffff0d7224 */ /* 0x000fe200078e00ff */
[----:B------:R-:W4:Y:S01]  /*6e20*/  LDCU.64 UR6, c[0x4][0x78] ;  /* 0x01000f00ff0677ac */ /* 0x000f220008000a00 */
[----:B------:R-:W1:Y:S01]  /*6e30*/  LDC.64 R14, c[0x4][R15] ;  /* 0x010000000f0e7b82 */ /* 0x000e620000000a00 */
[----:B------:R-:W5:Y:S01]  /*6e40*/  LDCU.64 UR4, c[0x4][0x10] ;  /* 0x01000200ff0477ac */ /* 0x000f620008000a00 */
[----:B--2---:R-:W-:Y:S01]  /*6e50*/  MOV R5, UR9 ;  /* 0x0000000900057c02 */ /* 0x004fe20008000f00 */
[----:B------:R-:W-:Y:S01]  /*6e60*/  IMAD.U32 R4, RZ, RZ, UR8 ;  /* 0x00000008ff047e24 */ /* 0x000fe2000f8e00ff */
[----:B----4-:R-:W-:Y:S01]  /*6e70*/  MOV R7, UR7 ;  /* 0x0000000700077c02 */ /* 0x010fe20008000f00 */
[----:B------:R-:W-:Y:S01]  /*6e80*/  IMAD.U32 R6, RZ, RZ, UR6 ;  /* 0x00000006ff067e24 */ /* 0x000fe2000f8e00ff */
[----:B-----5:R-:W-:Y:S01]  /*6e90*/  MOV R11, UR5 ;  /* 0x00000005000b7c02 */ /* 0x020fe20008000f00 */
[----:B------:R-:W-:Y:S02]  /*6ea0*/  IMAD.U32 R10, RZ, RZ, UR4 ;  /* 0x00000004ff0a7e24 */ /* 0x000fe4000f8e00ff */
[----:B------:R-:W-:Y:S07]  /*6eb0*/  LEPC R20, `(.L_x_114) ;  /* 0x000000001014794e */ /* 0x000fee0000000000 */
[----:B-1-3--:R-:W-:Y:S05]  /*6ec0*/  CALL.ABS.NOINC R14 ;  /* 0x000000000e007343 */ /* 0x00afea0003c00000 */
.L_x_114:
[----:B------:R-:W-:Y:S01]  /*6ed0*/  LOP3.LUT P0, RZ, R78, 0x60, RZ, 0xc0, !PT ;  /* 0x000000604eff7812 */ /* 0x000fe2000780c0ff */
[----:B------:R-:W-:Y:S05]  /*6ee0*/  WARPSYNC.ALL ;  /* 0x0000000000007948 */ /* 0x000fea0003800000 */
[----:B------:R-:W-:Y:S01]  /*6ef0*/  R2UR UR4, R2 ;  /* 0x00000000020472ca */ /* 0x000fe200000e0000 */
[----:B------:R-:W2:Y:S01]  /*6f00*/  S2UR UR6, SR_CgaCtaId ;  /* 0x00000000000679c3 */ /* 0x000ea20000008800 */
[-C--:B------:R-:W-:Y:S01]  /*6f10*/  F2FP.F16.E4M3.UNPACK_B R2, R16.reuse ;  /* 0x00000010ff02723e */ /* 0x080fe200020006ff */
[----:B------:R-:W-:Y:S01]  /*6f20*/  BSSY.RECONVERGENT B0, `(.L_x_115) ;  /* 0x00000b3000007945 */ /* 0x000fe20003800200 */
[----:B------:R-:W-:Y:S02]  /*6f30*/  F2FP.F16.E4M3.UNPACK_B R16, R16.H1 ;  /* 0x00000010ff10723e */ /* 0x000fe400030006ff */
[----:B------:R-:W-:Y:S01]  /*6f40*/  R2UR UR5, R22 ;  /* 0x00000000160572ca */ /* 0x000fe200000e0000 */
[----:B-1----:R-:W-:Y:S01]  /*6f50*/  HADD2.F32 R0, -RZ, R2.H0_H0 ;  /* 0x20000002ff007230 */ /* 0x002fe20000004100 */
[-C--:B------:R-:W-:Y:S01]  /*6f60*/  F2FP.F16.E4M3.UNPACK_B R42, R17.reuse ;  /* 0x00000011ff2a723e */ /* 0x080fe200020006ff */
[--C-:B------:R-:W-:Y:S01]  /*6f70*/  HADD2.F32 R3, -RZ, R16.reuse.H0_H0 ;  /* 0x20000010ff037230 */ /* 0x100fe20000004100 */
[----:B------:R-:W-:Y:S01]  /*6f80*/  F2FP.F16.E4M3.UNPACK_B R44, R17.H1 ;  /* 0x00000011ff2c723e */ /* 0x000fe200030006ff */
[----:B------:R-:W-:Y:S01]  /*6f90*/  HADD2.F32 R40, -RZ, R16.H1_H1 ;  /* 0x30000010ff287230 */ /* 0x000fe20000004100 */
[-C--:B------:R-:W-:Y:S01]  /*6fa0*/  F2FP.F16.E4M3.UNPACK_B R46, R18.reuse ;  /* 0x00000012ff2e723e */ /* 0x080fe200020006ff */
[----:B------:R-:W-:Y:S01]  /*6fb0*/  HADD2.F32 R2, -RZ, R2.H1_H1 ;  /* 0x30000002ff027230 */ /* 0x000fe20000004100 */
[----:B------:R-:W-:Y:S01]  /*6fc0*/  F2FP.F16.E4M3.UNPACK_B R48, R18.H1 ;  /* 0x00000012ff30723e */ /* 0x000fe200030006ff */
[--C-:B------:R-:W-:Y:S01]  /*6fd0*/  HADD2.F32 R41, -RZ, R42.reuse.H0_H0 ;  /* 0x2000002aff297230 */ /* 0x100fe20000004100 */
[-C--:B------:R-:W-:Y:S01]  /*6fe0*/  F2FP.F16.E4M3.UNPACK_B R50, R19.reuse ;  /* 0x00000013ff32723e */ /* 0x080fe200020006ff */
[----:B------:R-:W-:Y:S01]  /*6ff0*/  HADD2.F32 R42, -RZ, R42.H1_H1 ;  /* 0x3000002aff2a7230 */ /* 0x000fe20000004100 */
[----:B------:R-:W-:Y:S01]  /*7000*/  F2FP.F16.E4M3.UNPACK_B R52, R19.H1 ;  /* 0x00000013ff34723e */ /* 0x000fe200030006ff */
[----:B------:R-:W-:Y:S01]  /*7010*/  HADD2.F32 R43, -RZ, R44.H0_H0 ;  /* 0x2000002cff2b7230 */ /* 0x000fe20000004100 */
[----:B------:R-:W-:Y:S01]  /*7020*/  LDTM.16dp32bit_t0_t15.x32 R4, tmem[UR4] ;  /* 0x00000004000479ee */ /* 0x000fe20008a80000 */
[----:B------:R-:W3:Y:S01]  /*7030*/  LDTM.16dp32bit_t16_t31.x32 R4, tmem[UR4+0x20] ;  /* 0x00002004000479ee */ /* 0x000ee20008aa0000 */
[----:B------:R-:W-:Y:S01]  /*7040*/  NOP ;  /* 0x0000000000007918 */ /* 0x000fe20000000000 */
[----:B------:R-:W-:Y:S01]  /*7050*/  UIADD3 UR4, UPT, UPT, UR5, 0x1f0, URZ ;  /* 0x000001f005047890 */ /* 0x000fe2000fffe0ff */
[--C-:B------:R-:W-:Y:S01]  /*7060*/  HADD2.F32 R45, -RZ, R46.reuse.H0_H0 ;  /* 0x2000002eff2d7230 */ /* 0x100fe20000004100 */
[----:B------:R-:W-:Y:S01]  /*7070*/  F2FP.F16.E4M3.UNPACK_B R54, R64 ;  /* 0x00000040ff36723e */ /* 0x000fe200020006ff */
[----:B------:R-:W-:Y:S01]  /*7080*/  HADD2.F32 R46, -RZ, R46.H1_H1 ;  /* 0x3000002eff2e7230 */ /* 0x000fe20000004100 */
[-C--:B------:R-:W-:Y:S01]  /*7090*/  F2FP.F16.E4M3.UNPACK_B R58, R65.reuse ;  /* 0x00000041ff3a723e */ /* 0x080fe200020006ff */
[--C-:B------:R-:W-:Y:S01]  /*70a0*/  HADD2.F32 R49, -RZ, R50.reuse.H0_H0 ;  /* 0x20000032ff317230 */ /* 0x100fe20000004100 */
[----:B------:R-:W-:Y:S01]  /*70b0*/  F2FP.F16.E4M3.UNPACK_B R62, R66 ;  /* 0x00000042ff3e723e */ /* 0x000fe200020006ff */
[----:B------:R-:W-:Y:S01]  /*70c0*/  HADD2.F32 R50, -RZ, R50.H1_H1 ;  /* 0x30000032ff327230 */ /* 0x000fe20000004100 */
[----:B------:R-:W-:Y:S01]  /*70d0*/  F2FP.F16.E4M3.UNPACK_B R56, R64.H1 ;  /* 0x00000040ff38723e */ /* 0x000fe200030006ff */
[--C-:B------:R-:W-:Y:S01]  /*70e0*/  HADD2.F32 R53, -RZ, R54.reuse.H0_H0 ;  /* 0x20000036ff357230 */ /* 0x100fe20000004100 */
[----:B------:R-:W-:Y:S01]  /*70f0*/  F2FP.F16.E4M3.UNPACK_B R60, R65.H1 ;  /* 0x00000041ff3c723e */ /* 0x000fe200030006ff */
[----:B------:R-:W-:Y:S01]  /*7100*/  HADD2.F32 R54, -RZ, R54.H1_H1 ;  /* 0x30000036ff367230 */ /* 0x000fe20000004100 */
[-C--:B------:R-:W-:Y:S01]  /*7110*/  F2FP.F16.E4M3.UNPACK_B R65, R67.reuse ;  /* 0x00000043ff41723e */ /* 0x080fe200020006ff */
[--C-:B------:R-:W-:Y:S01]  /*7120*/  HADD2.F32 R57, -RZ, R58.reuse.H0_H0 ;  /* 0x2000003aff397230 */ /* 0x100fe20000004100 */
[----:B------:R-:W-:Y:S01]  /*7130*/  F2FP.F16.E4M3.UNPACK_B R64, R66.H1 ;  /* 0x00000042ff40723e */ /* 0x000fe200030006ff */
[----:B------:R-:W-:Y:S01]  /*7140*/  HADD2.F32 R58, -RZ, R58.H1_H1 ;  /* 0x3000003aff3a7230 */ /* 0x000fe20000004100 */
[----:B------:R-:W-:Y:S01]  /*7150*/  F2FP.F16.E4M3.UNPACK_B R67, R67.H1 ;  /* 0x00000043ff43723e */ /* 0x000fe200030006ff */
[--C-:B------:R-:W-:Y:S01]  /*7160*/  HADD2.F32 R61, -RZ, R62.reuse.H0_H0 ;  /* 0x2000003eff3d7230 */ /* 0x100fe20000004100 */
[----:B------:R-:W-:Y:S01]  /*7170*/  IADD3 R36, PT, PT, R36, 0x1, RZ ;  /* 0x0000000124247810 */ /* 0x000fe20007ffe0ff */
[----:B------:R-:W-:Y:S02]  /*7180*/  HADD2.F32 R62, -RZ, R62.H1_H1 ;  /* 0x3000003eff3e7230 */ /* 0x000fe40000004100 */
[----:B------:R-:W-:Y:S01]  /*7190*/  HADD2.F32 R44, -RZ, R44.H1_H1 ;  /* 0x3000002cff2c7230 */ /* 0x000fe20000004100 */
[----:B--2---:R-:W-:Y:S01]  /*71a0*/  UPRMT UR4, UR6, 0x654, UR4 ;  /* 0x0000065406047896 */ /* 0x004fe20008000004 */
[C---:B---3--:R-:W-:Y:S01]  /*71b0*/  FMUL R4, R38.reuse, R4 ;  /* 0x0000000426047220 */ /* 0x048fe20000400000 */
[C---:B------:R-:W-:Y:S01]  /*71c0*/  FMUL R5, R38.reuse, R5 ;  /* 0x0000000526057220 */ /* 0x040fe20000400000 */
[C---:B------:R-:W-:Y:S01]  /*71d0*/  FMUL R8, R38.reuse, R8 ;  /* 0x0000000826087220 */ /* 0x040fe20000400000 */
[C---:B------:R-:W-:Y:S01]  /*71e0*/  FMUL R9, R38.reuse, R9 ;  /* 0x0000000926097220 */ /* 0x040fe20000400000 */
[C---:B------:R-:W-:Y:S01]  /*71f0*/  FFMA R4, R39.reuse, R0, R4 ;  /* 0x0000000027047223 */ /* 0x040fe20000000004 */
[C---:B------:R-:W-:Y:S01]  /*7200*/  FFMA R5, R39.reuse, R2, R5 ;  /* 0x0000000227057223 */ /* 0x040fe20000000005 */
[C---:B------:R-:W-:Y:S01]  /*7210*/  FMUL R12, R38.reuse, R12 ;  /* 0x0000000c260c7220 */ /* 0x040fe20000400000 */
[C---:B------:R-:W-:Y:S01]  /*7220*/  FMUL R13, R38.reuse, R13 ;  /* 0x0000000d260d7220 */ /* 0x040fe20000400000 */
[----:B------:R-:W-:Y:S01]  /*7230*/  SYNCS.ARRIVE.TRANS64.RED.A1T0 RZ, [UR4], RZ ;  /* 0x000000ffffff79a7 */ /* 0x000fe20008100404 */
[C---:B------:R-:W-:Y:S01]  /*7240*/  FMUL R16, R38.reuse, R16 ;  /* 0x0000001026107220 */ /* 0x040fe20000400000 */
        /* <DEDUP_REMOVED lines=10> */
[C---:B------:R-:W-:Y:S01]  /*72f0*/  FFMA R6, R39.reuse, R3, R6 ;  /* 0x0000000327067223 */ /* 0x040fe20000000006 */
[C---:B------:R-:W-:Y:S01]  /*7300*/  FFMA R7, R39.reuse, R40, R7 ;  /* 0x0000002827077223 */ /* 0x040fe20000000007 */
[C---:B------:R-:W-:Y:S01]  /*7310*/  FFMA R8, R39.reuse, R41, R8 ;  /* 0x0000002927087223 */ /* 0x040fe20000000008 */
[C---:B------:R-:W-:Y:S01]  /*7320*/  FFMA R9, R39.reuse, R42, R9 ;  /* 0x0000002a27097223 */ /* 0x040fe20000000009 */
[--C-:B------:R-:W-:Y:S02]  /*7330*/  HADD2.F32 R47, -RZ, R48.reuse.H0_H0 ;  /* 0x20000030ff2f7230 */ /* 0x100fe40000004100 */
[----:B------:R-:W-:Y:S01]  /*7340*/  FFMA R10, R39, R43, R10 ;  /* 0x0000002b270a7223 */ /* 0x000fe2000000000a */
[----:B------:R-:W-:Y:S01]  /*7350*/  F2FP.SATFINITE.E4M3.F32.PACK_AB_MERGE_C R90, R7, R6, RZ ;  /* 0x00000006075a723e */ /* 0x000fe200048070ff */
[C---:B------:R-:W-:Y:S01]  /*7360*/  FFMA R11, R39.reuse, R44, R11 ;  /* 0x0000002c270b7223 */ /* 0x040fe2000000000b */
[C---:B------:R-:W-:Y:S01]  /*7370*/  FFMA R12, R39.reuse, R45, R12 ;  /* 0x0000002d270c7223 */ /* 0x040fe2000000000c */
[----:B------:R-:W-:Y:S01]  /*7380*/  FFMA R13, R39, R46, R13 ;  /* 0x0000002e270d7223 */ /* 0x000fe2000000000d */
[C---:B------:R-:W-:Y:S01]  /*7390*/  FMUL R7, R38.reuse, R24 ;  /* 0x0000001826077220 */ /* 0x040fe20000400000 */
[C---:B------:R-:W-:Y:S01]  /*73a0*/  FMUL R24, R38.reuse, R29 ;  /* 0x0000001d26187220 */ /* 0x040fe20000400000 */
[C---:B------:R-:W-:Y:S01]  /*73b0*/  FMUL R29, R38.reuse, R34 ;  /* 0x00000022261d7220 */ /* 0x040fe20000400000 */
[----:B------:R-:W-:Y:S01]  /*73c0*/  F2FP.SATFINITE.E4M3.F32.PACK_AB_MERGE_C R10, R11, R10, RZ ;  /* 0x0000000a0b0a723e */ /* 0x000fe200048070ff */
[--C-:B------:R-:W-:Y:S02]  /*73d0*/  HADD2.F32 R40, -RZ, R65.reuse.H0_H0 ;  /* 0x20000041ff287230 */ /* 0x100fe40000004100 */
[C---:B------:R-:W-:Y:S01]  /*73e0*/  FMUL R14, R38.reuse, R14 ;  /* 0x0000000e260e7220 */ /* 0x040fe20000400000 */
[----:B------:R-:W-:Y:S02]  /*73f0*/  HADD2.F32 R48, -RZ, R48.H1_H1 ;  /* 0x30000030ff307230 */ /* 0x000fe40000004100 */
[C---:B------:R-:W-:Y:S01]  /*7400*/  FMUL R15, R38.reuse, R15 ;  /* 0x0000000f260f7220 */ /* 0x040fe20000400000 */
[--C-:B------:R-:W-:Y:S02]  /*7410*/  HADD2.F32 R51, -RZ, R52.reuse.H0_H0 ;  /* 0x20000034ff337230 */ /* 0x100fe40000004100 */
[C---:B------:R-:W-:Y:S01]  /*7420*/  FFMA R14, R39.reuse, R47, R14 ;  /* 0x0000002f270e7223 */ /* 0x040fe2000000000e */
[----:B------:R-:W-:Y:S02]  /*7430*/  HADD2.F32 R65, -RZ, R65.H1_H1 ;  /* 0x30000041ff417230 */ /* 0x000fe40000004100 */
[C---:B------:R-:W-:Y:S01]  /*7440*/  FFMA R15, R39.reuse, R48, R15 ;  /* 0x00000030270f7223 */ /* 0x040fe2000000000f */
[C---:B------:R-:W-:Y:S01]  /*7450*/  FFMA R16, R39.reuse, R49, R16 ;  /* 0x0000003127107223 */ /* 0x040fe20000000010 */
[C---:B------:R-:W-:Y:S01]  /*7460*/  FFMA R17, R39.reuse, R50, R17 ;  /* 0x0000003227117223 */ /* 0x040fe20000000011 */
[----:B------:R-:W-:Y:S02]  /*7470*/  HADD2.F32 R52, -RZ, R52.H1_H1 ;  /* 0x30000034ff347230 */ /* 0x000fe40000004100 */
[C---:B------:R-:W-:Y:S01]  /*7480*/  FMUL R18, R38.reuse, R18 ;  /* 0x0000001226127220 */ /* 0x040fe20000400000 */
[C---:B------:R-:W-:Y:S01]  /*7490*/  FMUL R19, R38.reuse, R19 ;  /* 0x0000001326137220 */ /* 0x040fe20000400000 */
[--C-:B------:R-:W-:Y:S02]  /*74a0*/  HADD2.F32 R55, -RZ, R56.reuse.H0_H0 ;  /* 0x20000038ff377230 */ /* 0x100fe40000004100 */
[C---:B------:R-:W-:Y:S01]  /*74b0*/  FMUL R3, R38.reuse, R22 ;  /* 0x0000001626037220 */ /* 0x040fe20000400000 */
[C---:B------:R-:W-:Y:S01]  /*74c0*/  FFMA R18, R39.reuse, R51, R18 ;  /* 0x0000003327127223 */ /* 0x040fe20000000012 */
[----:B------:R-:W-:Y:S02]  /*74d0*/  HADD2.F32 R56, -RZ, R56.H1_H1 ;  /* 0x30000038ff387230 */ /* 0x000fe40000004100 */
[C---:B------:R-:W-:Y:S01]  /*74e0*/  FFMA R19, R39.reuse, R52, R19 ;  /* 0x0000003427137223 */ /* 0x040fe20000000013 */
[C---:B------:R-:W-:Y:S01]  /*74f0*/  FMUL R6, R38.reuse, R23 ;  /* 0x0000001726067220 */ /* 0x040fe20000400000 */
[C---:B------:R-:W-:Y:S01]  /*7500*/  FFMA R0, R39.reuse, R53, R0 ;  /* 0x0000003527007223 */ /* 0x040fe20000000000 */
[C---:B------:R-:W-:Y:S01]  /*7510*/  FFMA R2, R39.reuse, R54, R2 ;  /* 0x0000003627027223 */ /* 0x040fe20000000002 */
[--C-:B------:R-:W-:Y:S02]  /*7520*/  HADD2.F32 R59, -RZ, R60.reuse.H0_H0 ;  /* 0x2000003cff3b7230 */ /* 0x100fe40000004100 */
[C---:B------:R-:W-:Y:S01]  /*7530*/  FFMA R3, R39.reuse, R55, R3 ;  /* 0x0000003727037223 */ /* 0x040fe20000000003 */
[----:B------:R-:W-:Y:S02]  /*7540*/  HADD2.F32 R60, -RZ, R60.H1_H1 ;  /* 0x3000003cff3c7230 */ /* 0x000fe40000004100 */
[C---:B------:R-:W-:Y:S01]  /*7550*/  FMUL R21, R38.reuse, R26 ;  /* 0x0000001a26157220 */ /* 0x040fe20000400000 */
[C---:B------:R-:W-:Y:S01]  /*7560*/  FMUL R22, R38.reuse, R27 ;  /* 0x0000001b26167220 */ /* 0x040fe20000400000 */
[C---:B------:R-:W-:Y:S01]  /*7570*/  FFMA R6, R39.reuse, R56, R6 ;  /* 0x0000003827067223 */ /* 0x040fe20000000006 */
[C---:B------:R-:W-:Y:S01]  /*7580*/  FFMA R7, R39.reuse, R57, R7 ;  /* 0x0000003927077223 */ /* 0x040fe20000000007 */
[C---:B------:R-:W-:Y:S01]  /*7590*/  FMUL R23, R38.reuse, R28 ;  /* 0x0000001c26177220 */ /* 0x040fe20000400000 */
[C---:B------:R-:W-:Y:S01]  /*75a0*/  FFMA R20, R39.reuse, R58, R20 ;  /* 0x0000003a27147223 */ /* 0x040fe20000000014 */
[--C-:B------:R-:W-:Y:S02]  /*75b0*/  HADD2.F32 R63, -RZ, R64.reuse.H0_H0 ;  /* 0x20000040ff3f7230 */ /* 0x100fe40000004100 */
[C---:B------:R-:W-:Y:S01]  /*75c0*/  FFMA R21, R39.reuse, R59, R21 ;  /* 0x0000003b27157223 */ /* 0x040fe20000000015 */
[----:B------:R-:W-:Y:S02]  /*75d0*/  HADD2.F32 R64, -RZ, R64.H1_H1 ;  /* 0x30000040ff407230 */ /* 0x000fe40000004100 */
[C---:B------:R-:W-:Y:S01]  /*75e0*/  FFMA R22, R39.reuse, R60, R22 ;  /* 0x0000003c27167223 */ /* 0x040fe20000000016 */
[C---:B------:R-:W-:Y:S01]  /*75f0*/  FMUL R26, R38.reuse, R31 ;  /* 0x0000001f261a7220 */ /* 0x040fe20000400000 */
[C---:B------:R-:W-:Y:S01]  /*7600*/  FMUL R27, R38.reuse, R32 ;  /* 0x00000020261b7220 */ /* 0x040fe20000400000 */
[C---:B------:R-:W-:Y:S01]  /*7610*/  FFMA R23, R39.reuse, R61, R23 ;  /* 0x0000003d27177223 */ /* 0x040fe20000000017 */
[----:B------:R-:W-:Y:S01]  /*7620*/  FMUL R28, R38, R33 ;  /* 0x00000021261c7220 */ /* 0x000fe20000400000 */
[C---:B------:R-:W-:Y:S01]  /*7630*/  FFMA R24, R39.reuse, R62, R24 ;  /* 0x0000003e27187223 */ /* 0x040fe20000000018 */
[--C-:B------:R-:W-:Y:S02]  /*7640*/  HADD2.F32 R66, -RZ, R67.reuse.H0_H0 ;  /* 0x20000043ff427230 */ /* 0x100fe40000004100 */
[C---:B------:R-:W-:Y:S01]  /*7650*/  FFMA R25, R39.reuse, R63, R25 ;  /* 0x0000003f27197223 */ /* 0x040fe20000000019 */
[----:B------:R-:W-:Y:S02]  /*7660*/  HADD2.F32 R67, -RZ, R67.H1_H1 ;  /* 0x30000043ff437230 */ /* 0x000fe40000004100 */
[----:B------:R-:W-:Y:S01]  /*7670*/  FFMA R26, R39, R64, R26 ;  /* 0x00000040271a7223 */ /* 0x000fe2000000001a */
[----:B------:R-:W-:Y:S01]  /*7680*/  F2FP.SATFINITE.E4M3.F32.PACK_AB_MERGE_C R14, R15, R14, RZ ;  /* 0x0000000e0f0e723e */ /* 0x000fe200048070ff */
[----:B------:R-:W-:Y:S01]  /*7690*/  FFMA R27, R39, R40, R27 ;  /* 0x00000028271b7223 */ /* 0x000fe2000000001b */
[----:B------:R-:W-:Y:S01]  /*76a0*/  F2FP.SATFINITE.E4M3.F32.PACK_AB_MERGE_C R18, R19, R18, RZ ;  /* 0x000000121312723e */ /* 0x000fe200048070ff */
[C---:B------:R-:W-:Y:S01]  /*76b0*/  FFMA R28, R39.reuse, R65, R28 ;  /* 0x00000041271c7223 */ /* 0x040fe2000000001c */
[C---:B------:R-:W-:Y:S01]  /*76c0*/  FFMA R29, R39.reuse, R66, R29 ;  /* 0x00000042271d7223 */ /* 0x040fe2000000001d */
[----:B------:R-:W-:Y:S01]  /*76d0*/  FFMA R30, R39, R67, R30 ;  /* 0x00000043271e7223 */ /* 0x000fe2000000001e */
[----:B------:R-:W-:Y:S02]  /*76e0*/  F2FP.SATFINITE.E4M3.F32.PACK_AB_MERGE_C R32, R5, R4, R90 ;  /* 0x000000040520723e */ /* 0x000fe4000480705a */
[----:B------:R-:W-:Y:S02]  /*76f0*/  F2FP.SATFINITE.E4M3.F32.PACK_AB_MERGE_C R33, R9, R8, R10 ;  /* 0x000000080921723e */ /* 0x000fe4000480700a */
[----:B------:R-:W-:Y:S02]  /*7700*/  F2FP.SATFINITE.E4M3.F32.PACK_AB_MERGE_C R34, R13, R12, R14 ;  /* 0x0000000c0d22723e */ /* 0x000fe4000480700e */
[----:B------:R-:W-:Y:S02]  /*7710*/  F2FP.SATFINITE.E4M3.F32.PACK_AB_MERGE_C R35, R17, R16, R18 ;  /* 0x000000101123723e */ /* 0x000fe40004807012 */
[----:B------:R-:W-:Y:S02]  /*7720*/  F2FP.SATFINITE.E4M3.F32.PACK_AB_MERGE_C R3, R6, R3, RZ ;  /* 0x000000030603723e */ /* 0x000fe400048070ff */
[----:B------:R-:W-:Y:S01]  /*7730*/  F2FP.SATFINITE.E4M3.F32.PACK_AB_MERGE_C R5, R22, R21, RZ ;  /* 0x000000151605723e */ /* 0x000fe200048070ff */
[----:B------:R1:W-:Y:S01]  /*7740*/  STS.128 [R83+UR43+0x1400], R32 ;  /* 0x0014002053007988 */ /* 0x0003e20008000c2b */
[----:B------:R-:W-:Y:S02]  /*7750*/  F2FP.SATFINITE.E4M3.F32.PACK_AB_MERGE_C R6, R26, R25, RZ ;  /* 0x000000191a06723e */ /* 0x000fe400048070ff */
[----:B------:R-:W-:Y:S02]  /*7760*/  F2FP.SATFINITE.E4M3.F32.PACK_AB_MERGE_C R29, R30, R29, RZ ;  /* 0x0000001d1e1d723e */ /* 0x000fe400048070ff */
[----:B------:R-:W-:Y:S02]  /*7770*/  F2FP.SATFINITE.E4M3.F32.PACK_AB_MERGE_C R5, R20, R7, R5 ;  /* 0x000000071405723e */ /* 0x000fe40004807005 */
[----:B------:R-:W-:Y:S02]  /*7780*/  F2FP.SATFINITE.E4M3.F32.PACK_AB_MERGE_C R4, R2, R0, R3 ;  /* 0x000000000204723e */ /* 0x000fe40004807003 */
[----:B------:R-:W-:Y:S02]  /*7790*/  F2FP.SATFINITE.E4M3.F32.PACK_AB_MERGE_C R6, R24, R23, R6 ;  /* 0x000000171806723e */ /* 0x000fe40004807006 */
[----:B------:R-:W-:Y:S05]  /*77a0*/  F2FP.SATFINITE.E4M3.F32.PACK_AB_MERGE_C R7, R28, R27, R29 ;  /* 0x0000001b1c07723e */ /* 0x000fea000480701d */
[----:B------:R1:W-:Y:S01]  /*77b0*/  STS.128 [R82+0x1010], R4 ;  /* 0x0010100452007388 */ /* 0x0003e20000000c00 */
[----:B------:R-:W-:Y:S01]  /*77c0*/  @!PT LDS RZ, [RZ] ;  /* 0x00000000fffff984 */ /* 0x000fe20000000800 */
[----:B------:R-:W-:Y:S01]  /*77d0*/  @!PT LDS RZ, [RZ] ;  /* 0x00000000fffff984 */ /* 0x000fe20000000800 */
[----:B------:R-:W-:Y:S01]  /*77e0*/  @!PT LDS RZ, [RZ] ;  /* 0x00000000fffff984 */ /* 0x000fe20000000800 */
[----:B------:R-:W-:Y:S01]  /*77f0*/  @!PT LDS RZ, [RZ] ;  /* 0x00000000fffff984 */ /* 0x000fe20000000800 */
[----:B------:R2:W-:Y:S07]  /*7800*/  MEMBAR.ALL.CTA ;  /* 0x0000000000007992 */ /* 0x0005ee0000008000 */
[----:B--2---:R-:W2:Y:S02]  /*7810*/  FENCE.VIEW.ASYNC.S ;  /* 0x00000000000073c6 */ /* 0x004ea40000000000 */
[----:B--2---:R-:W-:Y:S06]  /*7820*/  BAR.SYNC.DEFER_BLOCKING 0x1, 0x80 ;  /* 0x0042000000007b1d */ /* 0x004fec0000010000 */
[----:B------:R-:W-:Y:S05]  /*7830*/  @P0 BRA `(.L_x_116) ;  /* 0x0000000000840947 */ /* 0x000fea0003800000 */
[----:B------:R-:W2:Y:S01]  /*7840*/  LDCU UR13, c[0x0][0xba0] ;  /* 0x00017400ff0d77ac */ /* 0x000ea20008000800 */
[----:B------:R-:W-:Y:S02]  /*7850*/  USHF.L.U32 UR10, UR46, 0x6, URZ ;  /* 0x000000062e0a7899 */ /* 0x000fe400080006ff */
[----:B------:R-:W-:Y:S02]  /*7860*/  UISETP.NE.AND UP0, UPT, UR56, 0x1, UPT ;  /* 0x000000013800788c */ /* 0x000fe4000bf05270 */
[----:B------:R-:W-:Y:S01]  /*7870*/  UIMAD.WIDE.U32 UR4, UR10, UR57, URZ ;  /* 0x000000390a0472a5 */ /* 0x000fe2000f8e00ff */
[----:B------:R-:W3:Y:S01]  /*7880*/  LDCU.64 UR14, c[0x0][0x348] ;  /* 0x00006900ff0e77ac */ /* 0x000ee20008000a00 */
[----:B------:R-:W-:Y:S02]  /*7890*/  UIADD3 UR8, UPT, UPT, UR43, 0x1400, URZ ;  /* 0x000014002b087890 */ /* 0x000fe4000fffe0ff */
[----:B------:R-:W-:Y:S02]  /*78a0*/  UISETP.NE.AND UP1, UPT, UR62, 0x1, UPT ;  /* 0x000000013e00788c */ /* 0x000fe4000bf25270 */
[----:B------:R-:W-:Y:S02]  /*78b0*/  USHF.L.U32 UR9, UR47, 0x6, URZ ;  /* 0x000000062f097899 */ /* 0x000fe400080006ff */
[----:B------:R-:W-:Y:S01]  /*78c0*/  MOV R89, UR8 ;  /* 0x0000000800597c02 */ /* 0x000fe20008000f00 */
[----:B------:R-:W-:Y:S02]  /*78d0*/  UMOV UR4, UR5 ;  /* 0x0000000500047c82 */ /* 0x000fe40008000000 */
[----:B------:R-:W-:Y:S01]  /*78e0*/  USHF.R.U32.HI UR4, URZ, UR58, UR4 ;  /* 0x0000003aff047299 */ /* 0x000fe20008011604 */
[----:B------:R-:W-:Y:S03]  /*78f0*/  R2UR UR8, R89 ;  /* 0x00000000590872ca */ /* 0x000fe600000e0000 */
[----:B------:R-:W-:Y:S02]  /*7900*/  USEL UR11, UR10, UR4, !UP0 ;  /* 0x000000040a0b7287 */ /* 0x000fe4000c000000 */
[----:B------:R-:W-:Y:S02]  /*7910*/  UISETP.NE.AND UP0, UPT, UR59, 0x1, UPT ;  /* 0x000000013b00788c */ /* 0x000fe4000bf05270 */
[----:B------:R-:W-:Y:S07]  /*7920*/  UIMAD.WIDE.U32 UR4, UR11, UR60, URZ ;  /* 0x0000003c0b0472a5 */ /* 0x000fee000f8e00ff */
[----:B------:R-:W-:Y:S02]  /*7930*/  UMOV UR4, UR5 ;  /* 0x0000000500047c82 */ /* 0x000fe40008000000 */
[----:B------:R-:W-:Y:S04]  /*7940*/  USHF.R.U32.HI UR4, URZ, UR61, UR4 ;  /* 0x0000003dff047299 */ /* 0x000fe80008011604 */
[----:B------:R-:W-:Y:S02]  /*7950*/  USEL UR12, UR11, UR4, !UP0 ;  /* 0x000000040b0c7287 */ /* 0x000fe4000c000000 */
[----:B---3--:R-:W-:Y:S02]  /*7960*/  UIADD3 UR4, UP0, UPT, UR14, 0x780, URZ ;  /* 0x000007800e047890 */ /* 0x008fe4000ff1e0ff */
[----:B------:R-:W-:Y:S07]  /*7970*/  UIMAD.WIDE.U32 UR6, UR12, UR63, URZ ;  /* 0x0000003f0c0672a5 */ /* 0x000fee000f8e00ff */
[----:B------:R-:W-:Y:S01]  /*7980*/  UMOV UR5, UR7 ;  /* 0x0000000700057c82 */ /* 0x000fe20008000000 */
[----:B------:R-:W-:Y:S02]  /*7990*/  UIADD3 UR7, UPT, UPT, -UR11, URZ, URZ ;  /* 0x000000ff0b077290 */ /* 0x000fe4000fffe1ff */
[----:B--2---:R-:W-:Y:S02]  /*79a0*/  USHF.R.U32.HI UR5, URZ, UR13, UR5 ;  /* 0x0000000dff057299 */ /* 0x004fe40008011605 */
[----:B------:R-:W-:Y:S02]  /*79b0*/  UIMAD UR10, UR56, UR7, UR10 ;  /* 0x00000007380a72a4 */ /* 0x000fe4000f8e020a */
[----:B------:R-:W-:Y:S02]  /*79c0*/  USEL UR13, UR12, UR5, !UP1 ;  /* 0x000000050c0d7287 */ /* 0x000fe4000c800000 */
[----:B------:R-:W-:Y:S02]  /*79d0*/  UIADD3 UR5, UPT, UPT, -UR12, URZ, URZ ;  /* 0x000000ff0c057290 */ /* 0x000fe4000fffe1ff */
[----:B------:R-:W-:Y:S02]  /*79e0*/  UIADD3 UR6, UPT, UPT, -UR13, URZ, URZ ;  /* 0x000000ff0d067290 */ /* 0x000fe4000fffe1ff */
[----:B------:R-:W-:Y:S02]  /*79f0*/  UIMAD UR11, UR59, UR5, UR11 ;  /* 0x000000053b0b72a4 */ /* 0x000fe4000f8e020b */
[----:B------:R-:W-:Y:S02]  /*7a00*/  UIMAD UR12, UR62, UR6, UR12 ;  /* 0x000000063e0c72a4 */ /* 0x000fe4000f8e020c */
[----:B------:R-:W-:Y:S09]  /*7a10*/  UIADD3.X UR5, UPT, UPT, URZ, UR15, URZ, UP0, !UPT ;  /* 0x0000000fff057290 */ /* 0x000ff200087fe4ff */
[----:B------:R2:W-:Y:S01]  /*7a20*/  UTMASTG.5D.IM2COL [UR8], [UR4] ;  /* 0x00000008040073b5 */ /* 0x0005e20008060000 */
[----:B------:R0:W-:Y:S01]  /*7a30*/  UTMACMDFLUSH ;  /* 0x00000000000079b7 */ /* 0x0001e20000000000 */
[----:B--2---:R-:W-:Y:S04]  /*7a40*/  DEPBAR.LE SB0, 0x0 ;  /* 0x000080000000791a */ /* 0x004fe80000000000 */
.L_x_116:
[----:B------:R-:W-:Y:S05]  /*7a50*/  BSYNC.RECONVERGENT B0 ;  /* 0x0000000000007941 */ /* 0x000fea0003800200 */
.L_x_115:
[----:B------:R-:W-:Y:S01]  /*7a60*/  R2UR UR5, R76 ;  /* 0x000000004c0572ca */ /* 0x000fe200000e0000 */
[----:B------:R-:W-:Y:S01]  /*7a70*/  BAR.SYNC.DEFER_BLOCKING 0x1, 0x80 ;  /* 0x0042000000007b1d */ /* 0x000fe20000010000 */
[----:B------:R-:W-:Y:S01]  /*7a80*/  R2UR UR4, R77 ;  /* 0x000000004d0472ca */ /* 0x000fe200000e0000 */
[----:B------:R-:W-:Y:S01]  /*7a90*/  UISETP.NE.AND UP0, UPT, UR45, URZ, UPT ;  /* 0x000000ff2d00728c */ /* 0x000fe2000bf05270 */
[----:B------:R-:W-:Y:S02]  /*7aa0*/  ISETP.NE.AND P0, PT, R36, 0x2, PT ;  /* 0x000000022400780c */ /* 0x000fe40003f05270 */
[----:B------:R-:W-:Y:S02]  /*7ab0*/  LOP3.LUT R80, R80, 0x1, RZ, 0x3c, !PT ;  /* 0x0000000150507812 */ /* 0x000fe400078e3cff */
[----:B------:R-:W-:Y:S02]  /*7ac0*/  SEL R0, RZ, 0x1, P0 ;  /* 0x00000001ff007807 */ /* 0x000fe40000000000 */
[----:B------:R-:W-:Y:S02]  /*7ad0*/  SEL R36, R36, RZ, P0 ;  /* 0x000000ff24247207 */ /* 0x000fe40000000000 */
[----:B------:R-:W-:Y:S01]  /*7ae0*/  LOP3.LUT R81, R81, R0, RZ, 0x3c, !PT ;  /* 0x0000000051517212 */ /* 0x000fe200078e3cff */
[----:B------:R-:W-:Y:S02]  /*7af0*/  UIADD3 UR47, UPT, UPT, UR36, UR5, URZ ;  /* 0x00000005242f7290 */ /* 0x000fe4000fffe0ff */
[----:B------:R-:W-:Y:S01]  /*7b00*/  UIADD3 UR46, UPT, UPT, UR37, UR4, URZ ;  /* 0x00000004252e7290 */ /* 0x000fe2000fffe0ff */
[----:B------:R-:W-:Y:S01]  /*7b10*/  UMOV UR44, UR54 ;  /* 0x00000036002c7c82 */ /* 0x000fe20008000000 */
[----:B------:R-:W-:Y:S10]  /*7b20*/  BRA.U UP0, `(.L_x_117) ;  /* 0xffffffe100e47547 */ /* 0x000ff4000b83ffff */
[----:B------:R-:W-:Y:S05]  /*7b30*/  EXIT ;  /* 0x000000000000794d */ /* 0x000fea0003800000 */
.L_x_25:
[----:B------:R-:W-:Y:S07]  /*7b40*/  MOV R0, UR9 ;  /* 0x0000000900007c02 */ /* 0x000fee0008000f00 */
.L_x_118:
[----:B--2---:R2:W3:Y:S02]  /*7b50*/  SYNCS.PHASECHK.TRANS64.TRYWAIT P0, [R0+URZ+0xd8], R5 ;  /* 0x0000d805000075a7 */ /* 0x0044e400080011ff */
[----:B---3--:R-:W-:Y:S05]  /*7b60*/  @!P0 NANOSLEEP.SYNCS 0x989680 ;  /* 0x009896800000895d */ /* 0x008fea0003900000 */
[----:B------:R-:W3:Y:S02]  /*7b70*/  @!P0 SYNCS.PHASECHK.TRANS64 P0, [R0+URZ+0xd8], R5 ;  /* 0x0000d805000085a7 */ /* 0x000ee400080010ff */
[----:B---3--:R-:W-:Y:S05]  /*7b80*/  @!P0 BRA `(.L_x_118) ;  /* 0xfffffffc00f08947 */ /* 0x008fea000383ffff */
[----:B------:R-:W-:Y:S05]  /*7b90*/  BRA `(.L_x_24) ;  /* 0xffffffa000507947 */ /* 0x000fea000383ffff */
.L_x_32:
[----:B------:R-:W-:Y:S07]  /*7ba0*/  MOV R0, UR9 ;  /* 0x0000000900007c02 */ /* 0x000fee0008000f00 */
.L_x_119:
[----:B--2---:R2:W4:Y:S02]  /*7bb0*/  SYNCS.PHASECHK.TRANS64.TRYWAIT P0, [R0+URZ+0xd8], R5 ;  /* 0x0000d805000075a7 */ /* 0x00452400080011ff */
[----:B----4-:R-:W-:Y:S05]  /*7bc0*/  @!P0 NANOSLEEP.SYNCS 0x989680 ;  /* 0x009896800000895d */ /* 0x010fea0003900000 */
[----:B------:R-:W4:Y:S02]  /*7bd0*/  @!P0 SYNCS.PHASECHK.TRANS64 P0, [R0+URZ+0xd8], R5 ;  /* 0x0000d805000085a7 */ /* 0x000f2400080010ff */
[----:B----4-:R-:W-:Y:S05]  /*7be0*/  @!P0 BRA `(.L_x_119) ;  /* 0xfffffffc00f08947 */ /* 0x010fea000383ffff */
[----:B------:R-:W-:Y:S05]  /*7bf0*/  BRA `(.L_x_31) ;  /* 0xffffffa400e87947 */ /* 0x000fea000383ffff */
.L_x_37:
[----:B-1----:R-:W-:-:S07]  /*7c00*/  MOV R0, UR29 ;  /* 0x0000001d00007c02 */ /* 0x002fce0008000f00 */
.L_x_120:
[----:B-1----:R1:W2:Y:S02]  /*7c10*/  SYNCS.PHASECHK.TRANS64.TRYWAIT P0, [R0+URZ+0x1d0], R4 ;  /* 0x0001d004000075a7 */ /* 0x0022a400080011ff */
[----:B--2---:R-:W-:Y:S05]  /*7c20*/  @!P0 NANOSLEEP.SYNCS 0x989680 ;  /* 0x009896800000895d */ /* 0x004fea0003900000 */
[----:B------:R-:W2:Y:S02]  /*7c30*/  @!P0 SYNCS.PHASECHK.TRANS64 P0, [R0+URZ+0x1d0], R4 ;  /* 0x0001d004000085a7 */ /* 0x000ea400080010ff */
[----:B--2---:R-:W-:Y:S05]  /*7c40*/  @!P0 BRA `(.L_x_120) ;  /* 0xfffffffc00f08947 */ /* 0x004fea000383ffff */
[----:B------:R-:W-:Y:S05]  /*7c50*/  BRA `(.L_x_121) ;  /* 0xffffffa800c87947 */ /* 0x000fea000383ffff */
.L_x_41:
[----:B------:R-:W-:-:S07]  /*7c60*/  MOV R0, UR4 ;  /* 0x0000000400007c02 */ /* 0x000fce0008000f00 */
.L_x_122:
[----:B-1----:R1:W2:Y:S02]  /*7c70*/  SYNCS.PHASECHK.TRANS64.TRYWAIT P0, [R0+URZ], R2 ;  /* 0x00000002000075a7 */ /* 0x0022a400080011ff */
[----:B--2---:R-:W-:Y:S05]  /*7c80*/  @!P0 NANOSLEEP.SYNCS 0x989680 ;  /* 0x009896800000895d */ /* 0x004fea0003900000 */
[----:B------:R-:W2:Y:S02]  /*7c90*/  @!P0 SYNCS.PHASECHK.TRANS64 P0, [R0+URZ], R2 ;  /* 0x00000002000085a7 */ /* 0x000ea400080010ff */
[----:B--2---:R-:W-:Y:S05]  /*7ca0*/  @!P0 BRA `(.L_x_122) ;  /* 0xfffffffc00f08947 */ /* 0x004fea000383ffff */
[----:B------:R-:W-:Y:S05]  /*7cb0*/  BRA `(.L_x_123) ;  /* 0xffffffb0005c7947 */ /* 0x000fea000383ffff */
.L_x_42:
[----:B------:R-:W-:-:S07]  /*7cc0*/  MOV R0, UR5 ;  /* 0x0000000500007c02 */ /* 0x000fce0008000f00 */
.L_x_124:
[----:B-1----:R1:W2:Y:S02]  /*7cd0*/  SYNCS.PHASECHK.TRANS64.TRYWAIT P0, [R0+URZ], R3 ;  /* 0x00000003000075a7 */ /* 0x0022a400080011ff */
[----:B--2---:R-:W-:Y:S05]  /*7ce0*/  @!P0 NANOSLEEP.SYNCS 0x989680 ;  /* 0x009896800000895d */ /* 0x004fea0003900000 */
[----:B------:R-:W2:Y:S02]  /*7cf0*/  @!P0 SYNCS.PHASECHK.TRANS64 P0, [R0+URZ], R3 ;  /* 0x00000003000085a7 */ /* 0x000ea400080010ff */
[----:B--2---:R-:W-:Y:S05]  /*7d00*/  @!P0 BRA `(.L_x_124) ;  /* 0xfffffffc00f08947 */ /* 0x004fea000383ffff */
[----:B------:R-:W-:Y:S05]  /*7d10*/  BRA `(.L_x_125) ;  /* 0xffffffb000687947 */ /* 0x000fea000383ffff */
.L_x_43:
[----:B------:R-:W-:-:S07]  /*7d20*/  MOV R0, UR5 ;  /* 0x0000000500007c02 */ /* 0x000fce0008000f00 */
.L_x_126:
[----:B-1----:R1:W2:Y:S02]  /*7d30*/  SYNCS.PHASECHK.TRANS64.TRYWAIT P0, [R0+URZ], R3 ;  /* 0x00000003000075a7 */ /* 0x0022a400080011ff */
[----:B--2---:R-:W-:Y:S05]  /*7d40*/  @!P0 NANOSLEEP.SYNCS 0x989680 ;  /* 0x009896800000895d */ /* 0x004fea0003900000 */
[----:B------:R-:W2:Y:S02]  /*7d50*/  @!P0 SYNCS.PHASECHK.TRANS64 P0, [R0+URZ], R3 ;  /* 0x00000003000085a7 */ /* 0x000ea400080010ff */
[----:B--2---:R-:W-:Y:S05]  /*7d60*/  @!P0 BRA `(.L_x_126) ;  /* 0xfffffffc00f08947 */ /* 0x004fea000383ffff */
[----:B------:R-:W-:Y:S05]  /*7d70*/  BRA `(.L_x_127) ;  /* 0xffffffb000747947 */ /* 0x000fea000383ffff */
.L_x_44:
[----:B------:R-:W-:-:S07]  /*7d80*/  MOV R0, UR5 ;  /* 0x0000000500007c02 */ /* 0x000fce0008000f00 */
.L_x_128:
[----:B-1----:R1:W2:Y:S02]  /*7d90*/  SYNCS.PHASECHK.TRANS64.TRYWAIT P0, [R0+URZ], R3 ;  /* 0x00000003000075a7 */ /* 0x0022a400080011ff */
[----:B--2---:R-:W-:Y:S05]  /*7da0*/  @!P0 NANOSLEEP.SYNCS 0x989680 ;  /* 0x009896800000895d */ /* 0x004fea0003900000 */
[----:B------:R-:W2:Y:S02]  /*7db0*/  @!P0 SYNCS.PHASECHK.TRANS64 P0, [R0+URZ], R3 ;  /* 0x00000003000085a7 */ /* 0x000ea400080010ff */
[----:B--2---:R-:W-:Y:S05]  /*7dc0*/  @!P0 BRA `(.L_x_128) ;  /* 0xfffffffc00f08947 */ /* 0x004fea000383ffff */
[----:B------:R-:W-:Y:S05]  /*7dd0*/  BRA `(.L_x_129) ;  /* 0xffffffb000807947 */ /* 0x000fea000383ffff */
.L_x_45:
[----:B------:R-:W-:-:S07]  /*7de0*/  MOV R0, UR5 ;  /* 0x0000000500007c02 */ /* 0x000fce0008000f00 */
.L_x_130:
[----:B-1----:R1:W2:Y:S02]  /*7df0*/  SYNCS.PHASECHK.TRANS64.TRYWAIT P0, [R0+URZ], R3 ;  /* 0x00000003000075a7 */ /* 0x0022a400080011ff */
[----:B--2---:R-:W-:Y:S05]  /*7e00*/  @!P0 NANOSLEEP.SYNCS 0x989680 ;  /* 0x009896800000895d */ /* 0x004fea0003900000 */
[----:B------:R-:W2:Y:S02]  /*7e10*/  @!P0 SYNCS.PHASECHK.TRANS64 P0, [R0+URZ], R3 ;  /* 0x00000003000085a7 */ /* 0x000ea400080010ff */
[----:B--2---:R-:W-:Y:S05]  /*7e20*/  @!P0 BRA `(.L_x_130) ;  /* 0xfffffffc00f08947 */ /* 0x004fea000383ffff */
[----:B------:R-:W-:Y:S05]  /*7e30*/  BRA `(.L_x_131) ;  /* 0xffffffb0008c7947 */ /* 0x000fea000383ffff */
.L_x_46:
[----:B------:R-:W-:-:S07]  /*7e40*/  MOV R0, UR5 ;  /* 0x0000000500007c02 */ /* 0x000fce0008000f00 */
.L_x_132:
[----:B-1----:R1:W2:Y:S02]  /*7e50*/  SYNCS.PHASECHK.TRANS64.TRYWAIT P0, [R0+URZ], R3 ;  /* 0x00000003000075a7 */ /* 0x0022a400080011ff */
[----:B--2---:R-:W-:Y:S05]  /*7e60*/  @!P0 NANOSLEEP.SYNCS 0x989680 ;  /* 0x009896800000895d */ /* 0x004fea0003900000 */
[----:B------:R-:W2:Y:S02]  /*7e70*/  @!P0 SYNCS.PHASECHK.TRANS64 P0, [R0+URZ], R3 ;  /* 0x00000003000085a7 */ /* 0x000ea400080010ff */
[----:B--2---:R-:W-:Y:S05]  /*7e80*/  @!P0 BRA `(.L_x_132) ;  /* 0xfffffffc00f08947 */ /* 0x004fea000383ffff */
[----:B------:R-:W-:Y:S05]  /*7e90*/  BRA `(.L_x_133) ;  /* 0xffffffb000987947 */ /* 0x000fea000383ffff */
.L_x_47:
[----:B------:R-:W-:-:S07]  /*7ea0*/  MOV R0, UR5 ;  /* 0x0000000500007c02 */ /* 0x000fce0008000f00 */
.L_x_134:
[----:B-1----:R1:W2:Y:S02]  /*7eb0*/  SYNCS.PHASECHK.TRANS64.TRYWAIT P0, [R0+URZ], R3 ;  /* 0x00000003000075a7 */ /* 0x0022a400080011ff */
[----:B--2---:R-:W-:Y:S05]  /*7ec0*/  @!P0 NANOSLEEP.SYNCS 0x989680 ;  /* 0x009896800000895d */ /* 0x004fea0003900000 */
[----:B------:R-:W2:Y:S02]  /*7ed0*/  @!P0 SYNCS.PHASECHK.TRANS64 P0, [R0+URZ], R3 ;  /* 0x00000003000085a7 */ /* 0x000ea400080010ff */
[----:B--2---:R-:W-:Y:S05]  /*7ee0*/  @!P0 BRA `(.L_x_134) ;  /* 0xfffffffc00f08947 */ /* 0x004fea000383ffff */
[----:B------:R-:W-:Y:S05]  /*7ef0*/  BRA `(.L_x_135) ;  /* 0xffffffb000a47947 */ /* 0x000fea000383ffff */
.L_x_48:
[----:B------:R-:W-:-:S07]  /*7f00*/  MOV R0, UR5 ;  /* 0x0000000500007c02 */ /* 0x000fce0008000f00 */
.L_x_136:
[----:B-1----:R1:W2:Y:S02]  /*7f10*/  SYNCS.PHASECHK.TRANS64.TRYWAIT P0, [R0+URZ], R3 ;  /* 0x00000003000075a7 */ /* 0x0022a400080011ff */
[----:B--2---:R-:W-:Y:S05]  /*7f20*/  @!P0 NANOSLEEP.SYNCS 0x989680 ;  /* 0x009896800000895d */ /* 0x004fea0003900000 */
[----:B------:R-:W2:Y:S02]  /*7f30*/  @!P0 SYNCS.PHASECHK.TRANS64 P0, [R0+URZ], R3 ;  /* 0x00000003000085a7 */ /* 0x000ea400080010ff */
[----:B--2---:R-:W-:Y:S05]  /*7f40*/  @!P0 BRA `(.L_x_136) ;  /* 0xfffffffc00f08947 */ /* 0x004fea000383ffff */
[----:B------:R-:W-:Y:S05]  /*7f50*/  BRA `(.L_x_137) ;  /* 0xffffffb000b07947 */ /* 0x000fea000383ffff */
.L_x_49:
[----:B------:R-:W-:-:S07]  /*7f60*/  MOV R0, UR5 ;  /* 0x0000000500007c02 */ /* 0x000fce0008000f00 */
.L_x_138:
[----:B-1----:R1:W2:Y:S02]  /*7f70*/  SYNCS.PHASECHK.TRANS64.TRYWAIT P0, [R0+URZ], R3 ;  /* 0x00000003000075a7 */ /* 0x0022a400080011ff */
[----:B--2---:R-:W-:Y:S05]  /*7f80*/  @!P0 NANOSLEEP.SYNCS 0x989680 ;  /* 0x009896800000895d */ /* 0x004fea0003900000 */
[----:B------:R-:W2:Y:S02]  /*7f90*/  @!P0 SYNCS.PHASECHK.TRANS64 P0, [R0+URZ], R3 ;  /* 0x00000003000085a7 */ /* 0x000ea400080010ff */
[----:B--2---:R-:W-:Y:S05]  /*7fa0*/  @!P0 BRA `(.L_x_138) ;  /* 0xfffffffc00f08947 */ /* 0x004fea000383ffff */
[----:B------:R-:W-:Y:S05]  /*7fb0*/  BRA `(.L_x_139) ;  /* 0xffffffb000bc7947 */ /* 0x000fea000383ffff */
.L_x_50:
[----:B------:R-:W-:-:S07]  /*7fc0*/  MOV R0, UR5 ;  /* 0x0000000500007c02 */ /* 0x000fce0008000f00 */
.L_x_140:
[----:B-1----:R1:W2:Y:S02]  /*7fd0*/  SYNCS.PHASECHK.TRANS64.TRYWAIT P0, [R0+URZ], R3 ;  /* 0x00000003000075a7 */ /* 0x0022a400080011ff */
[----:B--2---:R-:W-:Y:S05]  /*7fe0*/  @!P0 NANOSLEEP.SYNCS 0x989680 ;  /* 0x009896800000895d */ /* 0x004fea0003900000 */
[----:B------:R-:W2:Y:S02]  /*7ff0*/  @!P0 SYNCS.PHASECHK.TRANS64 P0, [R0+URZ], R3 ;  /* 0x00000003000085a7 */ /* 0x000ea400080010ff */
[----:B--2---:R-:W-:Y:S05]  /*8000*/  @!P0 BRA `(.L_x_140) ;  /* 0xfffffffc00f08947 */ /* 0x004fea000383ffff */
[----:B------:R-:W-:Y:S05]  /*8010*/  BRA `(.L_x_141) ;  /* 0xffffffb000c87947 */ /* 0x000fea000383ffff */
.L_x_51:
[----:B------:R-:W-:-:S07]  /*8020*/  MOV R0, UR5 ;  /* 0x0000000500007c02 */ /* 0x000fce0008000f00 */
.L_x_142:
[----:B-1----:R1:W2:Y:S02]  /*8030*/  SYNCS.PHASECHK.TRANS64.TRYWAIT P0, [R0+URZ], R3 ;  /* 0x00000003000075a7 */ /* 0x0022a400080011ff */
[----:B--2---:R-:W-:Y:S05]  /*8040*/  @!P0 NANOSLEEP.SYNCS 0x989680 ;  /* 0x009896800000895d */ /* 0x004fea0003900000 */
[----:B------:R-:W2:Y:S02]  /*8050*/  @!P0 SYNCS.PHASECHK.TRANS64 P0, [R0+URZ], R3 ;  /* 0x00000003000085a7 */ /* 0x000ea400080010ff */
[----:B--2---:R-:W-:Y:S05]  /*8060*/  @!P0 BRA `(.L_x_142) ;  /* 0xfffffffc00f08947 */ /* 0x004fea000383ffff */
[----:B------:R-:W-:Y:S05]  /*8070*/  BRA `(.L_x_143) ;  /* 0xffffffb000d47947 */ /* 0x000fea000383ffff */
.L_x_52:
[----:B------:R-:W-:-:S07]  /*8080*/  MOV R0, UR5 ;  /* 0x0000000500007c02 */ /* 0x000fce0008000f00 */
.L_x_144:
[----:B-1----:R1:W2:Y:S02]  /*8090*/  SYNCS.PHASECHK.TRANS64.TRYWAIT P0, [R0+URZ], R3 ;  /* 0x00000003000075a7 */ /* 0x0022a400080011ff */
[----:B--2---:R-:W-:Y:S05]  /*80a0*/  @!P0 NANOSLEEP.SYNCS 0x989680 ;  /* 0x009896800000895d */ /* 0x004fea0003900000 */
[----:B------:R-:W2:Y:S02]  /*80b0*/  @!P0 SYNCS.PHASECHK.TRANS64 P0, [R0+URZ], R3 ;  /* 0x00000003000085a7 */ /* 0x000ea400080010ff */
[----:B--2---:R-:W-:Y:S05]  /*80c0*/  @!P0 BRA `(.L_x_144) ;  /* 0xfffffffc00f08947 */ /* 0x004fea000383ffff */
[----:B------:R-:W-:Y:S05]  /*80d0*/  BRA `(.L_x_145) ;  /* 0xffffffb000e07947 */ /* 0x000fea000383ffff */
.L_x_53:
[----:B------:R-:W-:-:S07]  /*80e0*/  MOV R0, UR5 ;  /* 0x0000000500007c02 */ /* 0x000fce0008000f00 */
.L_x_146:
[----:B-1----:R1:W2:Y:S02]  /*80f0*/  SYNCS.PHASECHK.TRANS64.TRYWAIT P0, [R0+URZ], R3 ;  /* 0x00000003000075a7 */ /* 0x0022a400080011ff */
[----:B--2---:R-:W-:Y:S05]  /*8100*/  @!P0 NANOSLEEP.SYNCS 0x989680 ;  /* 0x009896800000895d */ /* 0x004fea0003900000 */
[----:B------:R-:W2:Y:S02]  /*8110*/  @!P0 SYNCS.PHASECHK.TRANS64 P0, [R0+URZ], R3 ;  /* 0x00000003000085a7 */ /* 0x000ea400080010ff */
[----:B--2---:R-:W-:Y:S05]  /*8120*/  @!P0 BRA `(.L_x_146) ;  /* 0xfffffffc00f08947 */ /* 0x004fea000383ffff */
[----:B------:R-:W-:Y:S05]  /*8130*/  BRA `(.L_x_147) ;  /* 0xffffffb000ec7947 */ /* 0x000fea000383ffff */
.L_x_54:
[----:B------:R-:W-:-:S07]  /*8140*/  MOV R0, UR5 ;  /* 0x0000000500007c02 */ /* 0x000fce0008000f00 */
.L_x_148:
[----:B-1----:R1:W2:Y:S02]  /*8150*/  SYNCS.PHASECHK.TRANS64.TRYWAIT P0, [R0+URZ], R3 ;  /* 0x00000003000075a7 */ /* 0x0022a400080011ff */
[----:B--2---:R-:W-:Y:S05]  /*8160*/  @!P0 NANOSLEEP.SYNCS 0x989680 ;  /* 0x009896800000895d */ /* 0x004fea0003900000 */
[----:B------:R-:W2:Y:S02]  /*8170*/  @!P0 SYNCS.PHASECHK.TRANS64 P0, [R0+URZ], R3 ;  /* 0x00000003000085a7 */ /* 0x000ea400080010ff */
[----:B--2---:R-:W-:Y:S05]  /*8180*/  @!P0 BRA `(.L_x_148) ;  /* 0xfffffffc00f08947 */ /* 0x004fea000383ffff */
[----:B------:R-:W-:Y:S05]  /*8190*/  BRA `(.L_x_149) ;  /* 0xffffffb000f87947 */ /* 0x000fea000383ffff */
.L_x_55:
[----:B------:R-:W-:-:S07]  /*81a0*/  MOV R0, UR5 ;  /* 0x0000000500007c02 */ /* 0x000fce0008000f00 */
.L_x_150:
[----:B-1----:R1:W2:Y:S02]  /*81b0*/  SYNCS.PHASECHK.TRANS64.TRYWAIT P0, [R0+URZ], R3 ;  /* 0x00000003000075a7 */ /* 0x0022a400080011ff */
[----:B--2---:R-:W-:Y:S05]  /*81c0*/  @!P0 NANOSLEEP.SYNCS 0x989680 ;  /* 0x009896800000895d */ /* 0x004fea0003900000 */
[----:B------:R-:W2:Y:S02]  /*81d0*/  @!P0 SYNCS.PHASECHK.TRANS64 P0, [R0+URZ], R3 ;  /* 0x00000003000085a7 */ /* 0x000ea400080010ff */
[----:B--2---:R-:W-:Y:S05]  /*81e0*/  @!P0 BRA `(.L_x_150) ;  /* 0xfffffffc00f08947 */ /* 0x004fea000383ffff */
[----:B------:R-:W-:Y:S05]  /*81f0*/  BRA `(.L_x_151) ;  /* 0xffffffb400047947 */ /* 0x000fea000383ffff */
.L_x_56:
[----:B------:R-:W-:-:S07]  /*8200*/  MOV R0, UR5 ;  /* 0x0000000500007c02 */ /* 0x000fce0008000f00 */
.L_x_152:
[----:B-1----:R1:W2:Y:S02]  /*8210*/  SYNCS.PHASECHK.TRANS64.TRYWAIT P0, [R0+URZ], R3 ;  /* 0x00000003000075a7 */ /* 0x0022a400080011ff */
[----:B--2---:R-:W-:Y:S05]  /*8220*/  @!P0 NANOSLEEP.SYNCS 0x989680 ;  /* 0x009896800000895d */ /* 0x004fea0003900000 */
[----:B------:R-:W2:Y:S02]  /*8230*/  @!P0 SYNCS.PHASECHK.TRANS64 P0, [R0+URZ], R3 ;  /* 0x00000003000085a7 */ /* 0x000ea400080010ff */
[----:B--2---:R-:W-:Y:S05]  /*8240*/  @!P0 BRA `(.L_x_152) ;  /* 0xfffffffc00f08947 */ /* 0x004fea000383ffff */
[----:B------:R-:W-:Y:S05]  /*8250*/  BRA `(.L_x_153) ;  /* 0xffffffb400107947 */ /* 0x000fea000383ffff */
.L_x_57:
[----:B------:R-:W-:-:S07]  /*8260*/  MOV R0, UR5 ;  /* 0x0000000500007c02 */ /* 0x000fce0008000f00 */
.L_x_154:
[----:B-1----:R1:W2:Y:S02]  /*8270*/  SYNCS.PHASECHK.TRANS64.TRYWAIT P0, [R0+URZ], R3 ;  /* 0x00000003000075a7 */ /* 0x0022a400080011ff */
[----:B--2---:R-:W-:Y:S05]  /*8280*/  @!P0 NANOSLEEP.SYNCS 0x989680 ;  /* 0x009896800000895d */ /* 0x004fea0003900000 */
[----:B------:R-:W2:Y:S02]  /*8290*/  @!P0 SYNCS.PHASECHK.TRANS64 P0, [R0+URZ], R3 ;  /* 0x00000003000085a7 */ /* 0x000ea400080010ff */
[----:B--2---:R-:W-:Y:S05]  /*82a0*/  @!P0 BRA `(.L_x_154) ;  /* 0xfffffffc00f08947 */ /* 0x004fea000383ffff */
[----:B------:R-:W-:Y:S05]  /*82b0*/  BRA `(.L_x_155) ;  /* 0xffffffb4001c7947 */ /* 0x000fea000383ffff */
.L_x_58:
[----:B------:R-:W-:-:S07]  /*82c0*/  MOV R0, UR5 ;  /* 0x0000000500007c02 */ /* 0x000fce0008000f00 */
.L_x_156:
[----:B-1----:R1:W2:Y:S02]  /*82d0*/  SYNCS.PHASECHK.TRANS64.TRYWAIT P0, [R0+URZ], R3 ;  /* 0x00000003000075a7 */ /* 0x0022a400080011ff */
[----:B--2---:R-:W-:Y:S05]  /*82e0*/  @!P0 NANOSLEEP.SYNCS 0x989680 ;  /* 0x009896800000895d */ /* 0x004fea0003900000 */
[----:B------:R-:W2:Y:S02]  /*82f0*/  @!P0 SYNCS.PHASECHK.TRANS64 P0, [R0+URZ], R3 ;  /* 0x00000003000085a7 */ /* 0x000ea400080010ff */
[----:B--2---:R-:W-:Y:S05]  /*8300*/  @!P0 BRA `(.L_x_156) ;  /* 0xfffffffc00f08947 */ /* 0x004fea000383ffff */
[----:B------:R-:W-:Y:S05]  /*8310*/  BRA `(.L_x_157) ;  /* 0xffffffb400287947 */ /* 0x000fea000383ffff */
.L_x_59:
[----:B------:R-:W-:-:S07]  /*8320*/  MOV R0, UR5 ;  /* 0x0000000500007c02 */ /* 0x000fce0008000f00 */
.L_x_158:
[----:B-1----:R1:W2:Y:S02]  /*8330*/  SYNCS.PHASECHK.TRANS64.TRYWAIT P0, [R0+URZ], R3 ;  /* 0x00000003000075a7 */ /* 0x0022a400080011ff */
[----:B--2---:R-:W-:Y:S05]  /*8340*/  @!P0 NANOSLEEP.SYNCS 0x989680 ;  /* 0x009896800000895d */ /* 0x004fea0003900000 */
[----:B------:R-:W2:Y:S02]  /*8350*/  @!P0 SYNCS.PHASECHK.TRANS64 P0, [R0+URZ], R3 ;  /* 0x00000003000085a7 */ /* 0x000ea400080010ff */
[----:B--2---:R-:W-:Y:S05]  /*8360*/  @!P0 BRA `(.L_x_158) ;  /* 0xfffffffc00f08947 */ /* 0x004fea000383ffff */
[----:B------:R-:W-:Y:S05]  /*8370*/  BRA `(.L_x_159) ;  /* 0xffffffb400347947 */ /* 0x000fea000383ffff */
.L_x_60:
[----:B------:R-:W-:-:S07]  /*8380*/  MOV R0, UR5 ;  /* 0x0000000500007c02 */ /* 0x000fce0008000f00 */
.L_x_160:
[----:B-1----:R1:W2:Y:S02]  /*8390*/  SYNCS.PHASECHK.TRANS64.TRYWAIT P0, [R0+URZ], R3 ;  /* 0x00000003000075a7 */ /* 0x0022a400080011ff */
[----:B--2---:R-:W-:Y:S05]  /*83a0*/  @!P0 NANOSLEEP.SYNCS 0x989680 ;  /* 0x009896800000895d */ /* 0x004fea0003900000 */
[----:B------:R-:W2:Y:S02]  /*83b0*/  @!P0 SYNCS.PHASECHK.TRANS64 P0, [R0+URZ], R3 ;  /* 0x00000003000085a7 */ /* 0x000ea400080010ff */
[----:B--2---:R-:W-:Y:S05]  /*83c0*/  @!P0 BRA `(.L_x_160) ;  /* 0xfffffffc00f08947 */ /* 0x004fea000383ffff */
[----:B------:R-:W-:Y:S05]  /*83d0*/  BRA `(.L_x_161) ;  /* 0xffffffb400407947 */ /* 0x000fea000383ffff */
.L_x_61:
[----:B------:R-:W-:-:S07]  /*83e0*/  MOV R0, UR5 ;  /* 0x0000000500007c02 */ /* 0x000fce0008000f00 */
.L_x_162:
[----:B-1----:R1:W2:Y:S02]  /*83f0*/  SYNCS.PHASECHK.TRANS64.TRYWAIT P0, [R0+URZ], R3 ;  /* 0x00000003000075a7 */ /* 0x0022a400080011ff */
[----:B--2---:R-:W-:Y:S05]  /*8400*/  @!P0 NANOSLEEP.SYNCS 0x989680 ;  /* 0x009896800000895d */ /* 0x004fea0003900000 */
[----:B------:R-:W2:Y:S02]  /*8410*/  @!P0 SYNCS.PHASECHK.TRANS64 P0, [R0+URZ], R3 ;  /* 0x00000003000085a7 */ /* 0x000ea400080010ff */
[----:B--2---:R-:W-:Y:S05]  /*8420*/  @!P0 BRA `(.L_x_162) ;  /* 0xfffffffc00f08947 */ /* 0x004fea000383ffff */
[----:B------:R-:W-:Y:S05]  /*8430*/  BRA `(.L_x_163) ;  /* 0xffffffb4004c7947 */ /* 0x000fea000383ffff */
.L_x_62:
[----:B------:R-:W-:-:S07]  /*8440*/  MOV R0, UR5 ;  /* 0x0000000500007c02 */ /* 0x000fce0008000f00 */
.L_x_164:
[----:B-1----:R1:W2:Y:S02]  /*8450*/  SYNCS.PHASECHK.TRANS64.TRYWAIT P0, [R0+URZ], R3 ;  /* 0x00000003000075a7 */ /* 0x0022a400080011ff */
[----:B--2---:R-:W-:Y:S05]  /*8460*/  @!P0 NANOSLEEP.SYNCS 0x989680 ;  /* 0x009896800000895d */ /* 0x004fea0003900000 */
[----:B------:R-:W2:Y:S02]  /*8470*/  @!P0 SYNCS.PHASECHK.TRANS64 P0, [R0+URZ], R3 ;  /* 0x00000003000085a7 */ /* 0x000ea400080010ff */
[----:B--2---:R-:W-:Y:S05]  /*8480*/  @!P0 BRA `(.L_x_164) ;  /* 0xfffffffc00f08947 */ /* 0x004fea000383ffff */
[----:B------:R-:W-:Y:S05]  /*8490*/  BRA `(.L_x_165) ;  /* 0xffffffb400587947 */ /* 0x000fea000383ffff */
.L_x_63:
[----:B------:R-:W-:-:S07]  /*84a0*/  MOV R0, UR5 ;  /* 0x0000000500007c02 */ /* 0x000fce0008000f00 */
.L_x_166:
[----:B-1----:R1:W2:Y:S02]  /*84b0*/  SYNCS.PHASECHK.TRANS64.TRYWAIT P0, [R0+URZ], R3 ;  /* 0x00000003000075a7 */ /* 0x0022a400080011ff */
[----:B--2---:R-:W-:Y:S05]  /*84c0*/  @!P0 NANOSLEEP.SYNCS 0x989680 ;  /* 0x009896800000895d */ /* 0x004fea0003900000 */
[----:B------:R-:W2:Y:S02]  /*84d0*/  @!P0 SYNCS.PHASECHK.TRANS64 P0, [R0+URZ], R3 ;  /* 0x00000003000085a7 */ /* 0x000ea400080010ff */
[----:B--2---:R-:W-:Y:S05]  /*84e0*/  @!P0 BRA `(.L_x_166) ;  /* 0xfffffffc00f08947 */ /* 0x004fea000383ffff */
[----:B------:R-:W-:Y:S05]  /*84f0*/  BRA `(.L_x_167) ;  /* 0xffffffb400647947 */ /* 0x000fea000383ffff */
.L_x_64:
[----:B------:R-:W-:-:S07]  /*8500*/  MOV R0, UR5 ;  /* 0x0000000500007c02 */ /* 0x000fce0008000f00 */
.L_x_168:
[----:B-1----:R1:W2:Y:S02]  /*8510*/  SYNCS.PHASECHK.TRANS64.TRYWAIT P0, [R0+URZ], R3 ;  /* 0x00000003000075a7 */ /* 0x0022a400080011ff */
[----:B--2---:R-:W-:Y:S05]  /*8520*/  @!P0 NANOSLEEP.SYNCS 0x989680 ;  /* 0x009896800000895d */ /* 0x004fea0003900000 */
[----:B------:R-:W2:Y:S02]  /*8530*/  @!P0 SYNCS.PHASECHK.TRANS64 P0, [R0+URZ], R3 ;  /* 0x00000003000085a7 */ /* 0x000ea400080010ff */
[----:B--2---:R-:W-:Y:S05]  /*8540*/  @!P0 BRA `(.L_x_168) ;  /* 0xfffffffc00f08947 */ /* 0x004fea000383ffff */
[----:B------:R-:W-:Y:S05]  /*8550*/  BRA `(.L_x_169) ;  /* 0xffffffb400707947 */ /* 0x000fea000383ffff */
.L_x_65:
[----:B------:R-:W-:-:S07]  /*8560*/  MOV R0, UR5 ;  /* 0x0000000500007c02 */ /* 0x000fce0008000f00 */
.L_x_170:
[----:B-1----:R1:W2:Y:S02]  /*8570*/  SYNCS.PHASECHK.TRANS64.TRYWAIT P0, [R0+URZ], R3 ;  /* 0x00000003000075a7 */ /* 0x0022a400080011ff */
[----:B--2---:R-:W-:Y:S05]  /*8580*/  @!P0 NANOSLEEP.SYNCS 0x989680 ;  /* 0x009896800000895d */ /* 0x004fea0003900000 */
[----:B------:R-:W2:Y:S02]  /*8590*/  @!P0 SYNCS.PHASECHK.TRANS64 P0, [R0+URZ], R3 ;  /* 0x00000003000085a7 */ /* 0x000ea400080010ff */
[----:B--2---:R-:W-:Y:S05]  /*85a0*/  @!P0 BRA `(.L_x_170) ;  /* 0xfffffffc00f08947 */ /* 0x004fea000383ffff */
[----:B------:R-:W-:Y:S05]  /*85b0*/  BRA `(.L_x_171) ;  /* 0xffffffb4007c7947 */ /* 0x000fea000383ffff */
.L_x_66:
[----:B------:R-:W-:-:S07]  /*85c0*/  MOV R0, UR5 ;  /* 0x0000000500007c02 */ /* 0x000fce0008000f00 */
.L_x_172:
[----:B-1----:R1:W2:Y:S02]  /*85d0*/  SYNCS.PHASECHK.TRANS64.TRYWAIT P0, [R0+URZ], R3 ;  /* 0x00000003000075a7 */ /* 0x0022a400080011ff */
[----:B--2---:R-:W-:Y:S05]  /*85e0*/  @!P0 NANOSLEEP.SYNCS 0x989680 ;  /* 0x009896800000895d */ /* 0x004fea0003900000 */
[----:B------:R-:W2:Y:S02]  /*85f0*/  @!P0 SYNCS.PHASECHK.TRANS64 P0, [R0+URZ], R3 ;  /* 0x00000003000085a7 */ /* 0x000ea400080010ff */
[----:B--2---:R-:W-:Y:S05]  /*8600*/  @!P0 BRA `(.L_x_172) ;  /* 0xfffffffc00f08947 */ /* 0x004fea000383ffff */
[----:B------:R-:W-:Y:S05]  /*8610*/  BRA `(.L_x_173) ;  /* 0xffffffb400887947 */ /* 0x000fea000383ffff */
.L_x_69:
[----:B------:R-:W-:-:S07]  /*8620*/  MOV R4, UR4 ;  /* 0x0000000400047c02 */ /* 0x000fce0008000f00 */
.L_x_174:
[----:B-1----:R1:W2:Y:S02]  /*8630*/  SYNCS.PHASECHK.TRANS64.TRYWAIT P1, [R4+URZ+0x1d8], R6 ;  /* 0x0001d806040075a7 */ /* 0x0022a400080211ff */
[----:B--2---:R-:W-:Y:S05]  /*8640*/  @!P1 NANOSLEEP.SYNCS 0x989680 ;  /* 0x009896800000995d */ /* 0x004fea0003900000 */
[----:B------:R-:W2:Y:S02]  /*8650*/  @!P1 SYNCS.PHASECHK.TRANS64 P1, [R4+URZ+0x1d8], R6 ;  /* 0x0001d806040095a7 */ /* 0x000ea400080210ff */
[----:B--2---:R-:W-:Y:S05]  /*8660*/  @!P1 BRA `(.L_x_174) ;  /* 0xfffffffc00f09947 */ /* 0x004fea000383ffff */
[----:B------:R-:W-:Y:S05]  /*8670*/  BRA `(.L_x_175) ;  /* 0xffffffb400f47947 */ /* 0x000fea000383ffff */
.L_x_70:
[----:B-1----:R-:W-:-:S07]  /*8680*/  MOV R4, UR4 ;  /* 0x0000000400047c02 */ /* 0x002fce0008000f00 */
.L_x_176:
[----:B-1----:R1:W2:Y:S02]  /*8690*/  SYNCS.PHASECHK.TRANS64.TRYWAIT P1, [R4+URZ+0x1d0], R5 ;  /* 0x0001d005040075a7 */ /* 0x0022a400080211ff */
[----:B--2---:R-:W-:Y:S05]  /*86a0*/  @!P1 NANOSLEEP.SYNCS 0x989680 ;  /* 0x009896800000995d */ /* 0x004fea0003900000 */
[----:B------:R-:W2:Y:S02]  /*86b0*/  @!P1 SYNCS.PHASECHK.TRANS64 P1, [R4+URZ+0x1d0], R5 ;  /* 0x0001d005040095a7 */ /* 0x000ea400080210ff */
[----:B--2---:R-:W-:Y:S05]  /*86c0*/  @!P1 BRA `(.L_x_176) ;  /* 0xfffffffc00f09947 */ /* 0x004fea000383ffff */
[----:B------:R-:W-:Y:S05]  /*86d0*/  BRA `(.L_x_177) ;  /* 0xffffffb400fc7947 */ /* 0x000fea000383ffff */
.L_x_78:
[----:B------:R-:W-:-:S07]  /*86e0*/  MOV R2, UR18 ;  /* 0x0000001200027c02 */ /* 0x000fce0008000f00 */
.L_x_178:
[----:B-1----:R1:W2:Y:S02]  /*86f0*/  SYNCS.PHASECHK.TRANS64.TRYWAIT P0, [R2+URZ+0x1d0], R4 ;  /* 0x0001d004020075a7 */ /* 0x0022a400080011ff */
[----:B--2---:R-:W-:Y:S05]  /*8700*/  @!P0 NANOSLEEP.SYNCS 0x989680 ;  /* 0x009896800000895d */ /* 0x004fea0003900000 */
[----:B------:R-:W2:Y:S02]  /*8710*/  @!P0 SYNCS.PHASECHK.TRANS64 P0, [R2+URZ+0x1d0], R4 ;  /* 0x0001d004020085a7 */ /* 0x000ea400080010ff */
[----:B--2---:R-:W-:Y:S05]  /*8720*/  @!P0 BRA `(.L_x_178) ;  /* 0xfffffffc00f08947 */ /* 0x004fea000383ffff */
[----:B------:R-:W-:Y:S05]  /*8730*/  BRA `(.L_x_179) ;  /* 0xffffffbc007c7947 */ /* 0x000fea000383ffff */
.L_x_79:
[----:B------:R-:W-:-:S07]  /*8740*/  MOV R4, UR23 ;  /* 0x0000001700047c02 */ /* 0x000fce0008000f00 */
.L_x_180:
[----:B-1----:R1:W2:Y:S02]  /*8750*/  SYNCS.PHASECHK.TRANS64.TRYWAIT P0, [R4+URZ+0x1f0], R2 ;  /* 0x0001f002040075a7 */ /* 0x0022a400080011ff */
[----:B--2---:R-:W-:Y:S05]  /*8760*/  @!P0 NANOSLEEP.SYNCS 0x989680 ;  /* 0x009896800000895d */ /* 0x004fea0003900000 */
[----:B------:R-:W2:Y:S02]  /*8770*/  @!P0 SYNCS.PHASECHK.TRANS64 P0, [R4+URZ+0x1f0], R2 ;  /* 0x0001f002040085a7 */ /* 0x000ea400080010ff */
[----:B--2---:R-:W-:Y:S05]  /*8780*/  @!P0 BRA `(.L_x_180) ;  /* 0xfffffffc00f08947 */ /* 0x004fea000383ffff */
[----:B------:R-:W-:Y:S05]  /*8790*/  BRA `(.L_x_181) ;  /* 0xffffffbc00987947 */ /* 0x000fea000383ffff */
.L_x_82:
[----:B-1----:R-:W-:Y:S07]  /*87a0*/  MOV R2, UR16 ;  /* 0x0000001000027c02 */ /* 0x002fee0008000f00 */
.L_x_182:
[----:B-1----:R1:W2:Y:S02]  /*87b0*/  SYNCS.PHASECHK.TRANS64.TRYWAIT P0, [R2+URZ], R5 ;  /* 0x00000005020075a7 */ /* 0x0022a400080011ff */
[----:B--2---:R-:W-:Y:S05]  /*87c0*/  @!P0 NANOSLEEP.SYNCS 0x989680 ;  /* 0x009896800000895d */ /* 0x004fea0003900000 */
[----:B------:R-:W2:Y:S02]  /*87d0*/  @!P0 SYNCS.PHASECHK.TRANS64 P0, [R2+URZ], R5 ;  /* 0x00000005020085a7 */ /* 0x000ea400080010ff */
[----:B--2---:R-:W-:Y:S05]  /*87e0*/  @!P0 BRA `(.L_x_182) ;  /* 0xfffffffc00f08947 */ /* 0x004fea000383ffff */
[----:B------:R-:W-:Y:S05]  /*87f0*/  BRA `(.L_x_81) ;  /* 0xffffffbc00bc7947 */ /* 0x000fea000383ffff */
.L_x_85:
[----:B------:R-:W-:-:S07]  /*8800*/  MOV R2, UR4 ;  /* 0x0000000400027c02 */ /* 0x000fce0008000f00 */
.L_x_183:
[----:B-1----:R1:W3:Y:S02]  /*8810*/  SYNCS.PHASECHK.TRANS64.TRYWAIT P0, [R2+URZ], R3 ;  /* 0x00000003020075a7 */ /* 0x0022e400080011ff */
[----:B---3--:R-:W-:Y:S05]  /*8820*/  @!P0 NANOSLEEP.SYNCS 0x989680 ;  /* 0x009896800000895d */ /* 0x008fea0003900000 */
[----:B------:R-:W3:Y:S02]  /*8830*/  @!P0 SYNCS.PHASECHK.TRANS64 P0, [R2+URZ], R3 ;  /* 0x00000003020085a7 */ /* 0x000ee400080010ff */
[----:B---3--:R-:W-:Y:S05]  /*8840*/  @!P0 BRA `(.L_x_183) ;  /* 0xfffffffc00f08947 */ /* 0x008fea000383ffff */
[----:B------:R-:W-:Y:S05]  /*8850*/  BRA `(.L_x_184) ;  /* 0xffffffc000887947 */ /* 0x000fea000383ffff */
.L_x_86:
[----:B------:R-:W-:-:S07]  /*8860*/  MOV R2, UR4 ;  /* 0x0000000400027c02 */ /* 0x000fce0008000f00 */
.L_x_185:
[----:B-1----:R1:W2:Y:S02]  /*8870*/  SYNCS.PHASECHK.TRANS64.TRYWAIT P0, [R2+URZ], R3 ;  /* 0x00000003020075a7 */ /* 0x0022a400080011ff */
[----:B--2---:R-:W-:Y:S05]  /*8880*/  @!P0 NANOSLEEP.SYNCS 0x989680 ;  /* 0x009896800000895d */ /* 0x004fea0003900000 */
[----:B------:R-:W2:Y:S02]  /*8890*/  @!P0 SYNCS.PHASECHK.TRANS64 P0, [R2+URZ], R3 ;  /* 0x00000003020085a7 */ /* 0x000ea400080010ff */
[----:B--2---:R-:W-:Y:S05]  /*88a0*/  @!P0 BRA `(.L_x_185) ;  /* 0xfffffffc00f08947 */ /* 0x004fea000383ffff */
[----:B------:R-:W-:Y:S05]  /*88b0*/  BRA `(.L_x_186) ;  /* 0xffffffc000947947 */ /* 0x000fea000383ffff */
.L_x_91:
[----:B------:R-:W-:Y:S07]  /*88c0*/  MOV R0, UR28 ;  /* 0x0000001c00007c02 */ /* 0x000fee0008000f00 */
.L_x_187:
[----:B--2---:R2:W3:Y:S02]  /*88d0*/  SYNCS.PHASECHK.TRANS64.TRYWAIT P0, [R0+URZ+0x1d0], R3 ;  /* 0x0001d003000075a7 */ /* 0x0044e400080011ff */
[----:B---3--:R-:W-:Y:S05]  /*88e0*/  @!P0 NANOSLEEP.SYNCS 0x989680 ;  /* 0x009896800000895d */ /* 0x008fea0003900000 */
[----:B------:R-:W3:Y:S02]  /*88f0*/  @!P0 SYNCS.PHASECHK.TRANS64 P0, [R0+URZ+0x1d0], R3 ;  /* 0x0001d003000085a7 */ /* 0x000ee400080010ff */
[----:B---3--:R-:W-:Y:S05]  /*8900*/  @!P0 BRA `(.L_x_187) ;  /* 0xfffffffc00f08947 */ /* 0x008fea000383ffff */
[----:B------:R-:W-:Y:S05]  /*8910*/  BRA `(.L_x_188) ;  /* 0xffffffc400c47947 */ /* 0x000fea000383ffff */
.L_x_94:
[----:B------:R-:W-:Y:S07]  /*8920*/  MOV R0, UR28 ;  /* 0x0000001c00007c02 */ /* 0x000fee0008000f00 */
.L_x_189:
[----:B--2---:R2:W3:Y:S02]  /*8930*/  SYNCS.PHASECHK.TRANS64.TRYWAIT P0, [R0+URZ+0x1c8], R8 ;  /* 0x0001c808000075a7 */ /* 0x0044e400080011ff */
[----:B---3--:R-:W-:Y:S05]  /*8940*/  @!P0 NANOSLEEP.SYNCS 0x989680 ;  /* 0x009896800000895d */ /* 0x008fea0003900000 */
[----:B------:R-:W3:Y:S02]  /*8950*/  @!P0 SYNCS.PHASECHK.TRANS64 P0, [R0+URZ+0x1c8], R8 ;  /* 0x0001c808000085a7 */ /* 0x000ee400080010ff */
[----:B---3--:R-:W-:Y:S05]  /*8960*/  @!P0 BRA `(.L_x_189) ;  /* 0xfffffffc00f08947 */ /* 0x008fea000383ffff */
[----:B------:R-:W-:Y:S05]  /*8970*/  BRA `(.L_x_93) ;  /* 0xffffffcc00247947 */ /* 0x000fea000383ffff */
.L_x_97:
[----:B--2---:R-:W-:Y:S07]  /*8980*/  MOV R0, UR28 ;  /* 0x0000001c00007c02 */ /* 0x004fee0008000f00 */
.L_x_190:
[----:B--2---:R2:W3:Y:S02]  /*8990*/  SYNCS.PHASECHK.TRANS64.TRYWAIT P2, [R0+URZ+0x1b8], R3 ;  /* 0x0001b803000075a7 */ /* 0x0044e400080411ff */
[----:B---3--:R-:W-:Y:S05]  /*89a0*/  @!P2 NANOSLEEP.SYNCS 0x989680 ;  /* 0x009896800000a95d */ /* 0x008fea0003900000 */
[----:B------:R-:W3:Y:S02]  /*89b0*/  @!P2 SYNCS.PHASECHK.TRANS64 P2, [R0+URZ+0x1b8], R3 ;  /* 0x0001b8030000a5a7 */ /* 0x000ee400080410ff */
[----:B---3--:R-:W-:Y:S05]  /*89c0*/  @!P2 BRA `(.L_x_190) ;  /* 0xfffffffc00f0a947 */ /* 0x008fea000383ffff */
[----:B------:R-:W-:Y:S05]  /*89d0*/  BRA `(.L_x_191) ;  /* 0xffffffcc00807947 */ /* 0x000fea000383ffff */
.L_x_100:
[----:B------:R-:W-:Y:S07]  /*89e0*/  MOV R0, UR43 ;  /* 0x0000002b00007c02 */ /* 0x000fee0008000f00 */
.L_x_192:
[----:B-1----:R1:W2:Y:S02]  /*89f0*/  SYNCS.PHASECHK.TRANS64.TRYWAIT P0, [R0+URZ+0x1d0], R2 ;  /* 0x0001d002000075a7 */ /* 0x0022a400080011ff */
[----:B--2---:R-:W-:Y:S05]  /*8a00*/  @!P0 NANOSLEEP.SYNCS 0x989680 ;  /* 0x009896800000895d */ /* 0x004fea0003900000 */
[----:B------:R-:W2:Y:S02]  /*8a10*/  @!P0 SYNCS.PHASECHK.TRANS64 P0, [R0+URZ+0x1d0], R2 ;  /* 0x0001d002000085a7 */ /* 0x000ea400080010ff */
[----:B--2---:R-:W-:Y:S05]  /*8a20*/  @!P0 BRA `(.L_x_192) ;  /* 0xfffffffc00f08947 */ /* 0x004fea000383ffff */
[----:B------:R-:W-:Y:S05]  /*8a30*/  BRA `(.L_x_193) ;  /* 0xffffffd4002c7947 */ /* 0x000fea000383ffff */
.L_x_111:
[----:B-1----:R-:W-:Y:S04]  /*8a40*/  MOV R3, UR43 ;  /* 0x0000002b00037c02 */ /* 0x002fe80008000f00 */
[----:B------:R1:W2:Y:S03]  /*8a50*/  SYNCS.PHASECHK.TRANS64.TRYWAIT P1, [R3+URZ+0x1b0], R4 ;  /* 0x0001b004030075a7 */ /* 0x0002a600080211ff */
[----:B--2---:R-:W-:Y:S05]  /*8a60*/  @!P1 NANOSLEEP.SYNCS 0x989680 ;  /* 0x009896800000995d */ /* 0x004fea0003900000 */
[----:B------:R-:W2:Y:S02]  /*8a70*/  @!P1 SYNCS.PHASECHK.TRANS64 P1, [R3+URZ+0x1b0], R4 ;  /* 0x0001b004030095a7 */ /* 0x000ea400080210ff */
[----:B--2---:R-:W-:Y:S05]  /*8a80*/  @!P1 BRA `(.L_x_111) ;  /* 0xfffffffc00ec9947 */ /* 0x004fea000383ffff */
[----:B------:R-:W-:Y:S05]  /*8a90*/  BRA `(.L_x_110) ;  /* 0xffffffe000747947 */ /* 0x000fea000383ffff */
.L_x_113:
[----:B-1----:R1:W2:Y:S02]  /*8aa0*/  SYNCS.PHASECHK.TRANS64.TRYWAIT P1, [R22+URZ+0x1e0], R0 ;  /* 0x0001e000160075a7 */ /* 0x0022a400080211ff */
[----:B--2---:R-:W-:Y:S05]  /*8ab0*/  @!P1 NANOSLEEP.SYNCS 0x989680 ;  /* 0x009896800000995d */ /* 0x004fea0003900000 */
[----:B------:R-:W2:Y:S02]  /*8ac0*/  @!P1 SYNCS.PHASECHK.TRANS64 P1, [R22+URZ+0x1e0], R0 ;  /* 0x0001e000160095a7 */ /* 0x000ea400080210ff */
[----:B--2---:R-:W-:Y:S05]  /*8ad0*/  @!P1 BRA `(.L_x_113) ;  /* 0xfffffffc00f09947 */ /* 0x004fea000383ffff */
[----:B------:R-:W-:Y:S05]  /*8ae0*/  BRA `(.L_x_112) ;  /* 0xffffffe000b47947 */ /* 0x000fea000383ffff */
        .weak           $__internal_0_$__cuda_sm10x_tcgen05_guardrail_trap_col_being_dealloced_not_returned_by_alloc
        .type           $__internal_0_$__cuda_sm10x_tcgen05_guardrail_trap_col_being_dealloced_not_returned_by_alloc,@function
        .size           $__internal_0_$__cuda_sm10x_tcgen05_guardrail_trap_col_being_dealloced_not_returned_by_alloc,($__internal_1_$__cuda_sm10x_tcgen05_guardrail_trap_phase_invalid_during_alloc - $__internal_0_$__cuda_sm10x_tcgen05_guardrail_trap_col_being_dealloced_not_returned_by_alloc)
$__internal_0_$__cuda_sm10x_tcgen05_guardrail_trap_col_being_dealloced_not_returned_by_alloc:
[----:B------:R-:W-:Y:S05]  /*8af0*/  BPT.TRAP 0x1 ;  /* 0x000000040000795c */ /* 0x000fea0000300000 */
[----:B------:R-:W-:-:S04]  /*8b00*/  HFMA2 R3, -RZ, RZ, 0, 0 ;  /* 0x00000000ff037431 */ /* 0x000fc800000001ff */
[----:B------:R-:W-:Y:S05]  /*8b10*/  RET.REL.NODEC R2 `(_ZN7cutlass13device_kernelINS_4conv6kernel13ConvUniversalINS1_16ConvProblemShapeILNS1_8OperatorE1ELi3EEENS1_10collective14CollectiveConvINS1_47MainloopSm100TmaUmmaWarpSpecializedImplicitGemmILS5_1ELi27ELi3ELi1ELi2EN4cute5tupleIJNSA_1CILi2EEENSC_ILi1EEESE_EEEEENSB_IJNSC_ILi64EEESH_NSB_IJSH_EEEEEENS_12float_e4m3_tESK_NSA_8TiledMMAINSA_8MMA_AtomIJNSA_10MMA_TraitsINSA_19SM100_MMA_F8F6F4_SSEJSK_SK_fSH_SH_NSA_17integral_constantINSA_4UMMA5MajorELSR_0EEENSP_ISR_LSR_1EEENSP_INSQ_7ScaleInELSU_0EEESV_EEEEEENSA_6LayoutINSB_IJSE_SE_SE_EEENSB_IJNSC_ILi0EEES10_S10_EEEEENSB_IJNSA_10UnderscoreES13_S13_EEEEENS7_6detail27Sm100ImplicitGemmTileTraitsINSA_20SM90_TMA_LOAD_IM2COLENSA_14ComposedLayoutINSA_7SwizzleILi2ELi4ELi3EEENSA_18smem_ptr_flag_bitsILi8EEENSY_INSB_IJNSC_ILi8EEESH_EEENSB_IJSH_SE_EEEEEEEvEENS17_INSA_23SM90_TMA_LOAD_MULTICASTENS19_IS1B_S1D_NSY_INSB_IJSH_S1E_EEENSB_IJSE_SH_EEEEEEEvEEEENS_8epilogue10collective18CollectiveEpilogueINS1R_23Sm100TmaWarpSpecializedILi1ELi1ELi32ELb0ELb0EEEJSJ_NSB_IJNSY_ISH_SE_EES1W_EEESK_NSB_IJNSB_IJllllEEESE_S10_EEESK_S1Z_NS1R_6fusion15FusionCallbacksIS1V_NS20_17LinearCombinationISK_fSK_fLNS_15FloatRoundStyleE2EEESJ_S1X_JEEENSA_5SM1004TMEM4LOAD26SM100_TMEM_LOAD_16dp32b32xES18_S1I_NSA_39AutoVectorizingCopyWithAssumedAlignmentILi128EEENSA_21SM90_TMA_STORE_IM2COLES1I_S2B_S2B_EEEvvEEEEvNT_6ParamsE) ;  /* 0xffffff7402387950 */ /* 0x000fea0003c3ffff */
        .weak           $__internal_1_$__cuda_sm10x_tcgen05_guardrail_trap_phase_invalid_during_alloc
        .type           $__internal_1_$__cuda_sm10x_tcgen05_guardrail_trap_phase_invalid_during_alloc,@function
        .size           $__internal_1_$__cuda_sm10x_tcgen05_guardrail_trap_phase_invalid_during_alloc,($__internal_2_$__cuda_sm10x_tcgen05_guardrail_trap_unallocated_columns_being_dealloced - $__internal_1_$__cuda_sm10x_tcgen05_guardrail_trap_phase_invalid_during_alloc)
$__internal_1_$__cuda_sm10x_tcgen05_guardrail_trap_phase_invalid_during_alloc:
[----:B------:R-:W-:Y:S05]  /*8b20*/  BPT.TRAP 0x1 ;  /* 0x000000040000795c */ /* 0x000fea0000300000 */
[----:B------:R-:W-:-:S04]  /*8b30*/  MOV R5, 0x0 ;  /* 0x0000000000057802 */ /* 0x000fc80000000f00 */
[----:B------:R-:W-:Y:S05]  /*8b40*/  RET.REL.NODEC R4 `(_ZN7cutlass13device_kernelINS_4conv6kernel13ConvUniversalINS1_16ConvProblemShapeILNS1_8OperatorE1ELi3EEENS1_10collective14CollectiveConvINS1_47MainloopSm100TmaUmmaWarpSpecializedImplicitGemmILS5_1ELi27ELi3ELi1ELi2EN4cute5tupleIJNSA_1CILi2EEENSC_ILi1EEESE_EEEEENSB_IJNSC_ILi64EEESH_NSB_IJSH_EEEEEENS_12float_e4m3_tESK_NSA_8TiledMMAINSA_8MMA_AtomIJNSA_10MMA_TraitsINSA_19SM100_MMA_F8F6F4_SSEJSK_SK_fSH_SH_NSA_17integral_constantINSA_4UMMA5MajorELSR_0EEENSP_ISR_LSR_1EEENSP_INSQ_7ScaleInELSU_0EEESV_EEEEEENSA_6LayoutINSB_IJSE_SE_SE_EEENSB_IJNSC_ILi0EEES10_S10_EEEEENSB_IJNSA_10UnderscoreES13_S13_EEEEENS7_6detail27Sm100ImplicitGemmTileTraitsINSA_20SM90_TMA_LOAD_IM2COLENSA_14ComposedLayoutINSA_7SwizzleILi2ELi4ELi3EEENSA_18smem_ptr_flag_bitsILi8EEENSY_INSB_IJNSC_ILi8EEESH_EEENSB_IJSH_SE_EEEEEEEvEENS17_INSA_23SM90_TMA_LOAD_MULTICASTENS19_IS1B_S1D_NSY_INSB_IJSH_S1E_EEENSB_IJSE_SH_EEEEEEEvEEEENS_8epilogue10collective18CollectiveEpilogueINS1R_23Sm100TmaWarpSpecializedILi1ELi1ELi32ELb0ELb0EEEJSJ_NSB_IJNSY_ISH_SE_EES1W_EEESK_NSB_IJNSB_IJllllEEESE_S10_EEESK_S1Z_NS1R_6fusion15FusionCallbacksIS1V_NS20_17LinearCombinationISK_fSK_fLNS_15FloatRoundStyleE2EEESJ_S1X_JEEENSA_5SM1004TMEM4LOAD26SM100_TMEM_LOAD_16dp32b32xES18_S1I_NSA_39AutoVectorizingCopyWithAssumedAlignmentILi128EEENSA_21SM90_TMA_STORE_IM2COLES1I_S2B_S2B_EEEvvEEEEvNT_6ParamsE) ;  /* 0xffffff74042c7950 */ /* 0x000fea0003c3ffff */
        .weak           $__internal_2_$__cuda_sm10x_tcgen05_guardrail_trap_unallocated_columns_being_dealloced
        .type           $__internal_2_$__cuda_sm10x_tcgen05_guardrail_trap_unallocated_columns_being_dealloced,@function
        .size           $__internal_2_$__cuda_sm10x_tcgen05_guardrail_trap_unallocated_columns_being_dealloced,(.L_x_195 - $__internal_2_$__cuda_sm10x_tcgen05_guardrail_trap_unallocated_columns_being_dealloced)
$__internal_2_$__cuda_sm10x_tcgen05_guardrail_trap_unallocated_columns_being_dealloced:
[----:B------:R-:W-:Y:S05]  /*8b50*/  BPT.TRAP 0x1 ;  /* 0x000000040000795c */ /* 0x000fea0000300000 */
[----:B------:R-:W-:-:S04]  /*8b60*/  HFMA2 R3, -RZ, RZ, 0, 0 ;  /* 0x00000000ff037431 */ /* 0x000fc800000001ff */
[----:B------:R-:W-:Y:S05]  /*8b70*/  RET.REL.NODEC R2 `(_ZN7cutlass13device_kernelINS_4conv6kernel13ConvUniversalINS1_16ConvProblemShapeILNS1_8OperatorE1ELi3EEENS1_10collective14CollectiveConvINS1_47MainloopSm100TmaUmmaWarpSpecializedImplicitGemmILS5_1ELi27ELi3ELi1ELi2EN4cute5tupleIJNSA_1CILi2EEENSC_ILi1EEESE_EEEEENSB_IJNSC_ILi64EEESH_NSB_IJSH_EEEEEENS_12float_e4m3_tESK_NSA_8TiledMMAINSA_8MMA_AtomIJNSA_10MMA_TraitsINSA_19SM100_MMA_F8F6F4_SSEJSK_SK_fSH_SH_NSA_17integral_constantINSA_4UMMA5MajorELSR_0EEENSP_ISR_LSR_1EEENSP_INSQ_7ScaleInELSU_0EEESV_EEEEEENSA_6LayoutINSB_IJSE_SE_SE_EEENSB_IJNSC_ILi0EEES10_S10_EEEEENSB_IJNSA_10UnderscoreES13_S13_EEEEENS7_6detail27Sm100ImplicitGemmTileTraitsINSA_20SM90_TMA_LOAD_IM2COLENSA_14ComposedLayoutINSA_7SwizzleILi2ELi4ELi3EEENSA_18smem_ptr_flag_bitsILi8EEENSY_INSB_IJNSC_ILi8EEESH_EEENSB_IJSH_SE_EEEEEEEvEENS17_INSA_23SM90_TMA_LOAD_MULTICASTENS19_IS1B_S1D_NSY_INSB_IJSH_S1E_EEENSB_IJSE_SH_EEEEEEEvEEEENS_8epilogue10collective18CollectiveEpilogueINS1R_23Sm100TmaWarpSpecializedILi1ELi1ELi32ELb0ELb0EEEJSJ_NSB_IJNSY_ISH_SE_EES1W_EEESK_NSB_IJNSB_IJllllEEESE_S10_EEESK_S1Z_NS1R_6fusion15FusionCallbacksIS1V_NS20_17LinearCombinationISK_fSK_fLNS_15FloatRoundStyleE2EEESJ_S1X_JEEENSA_5SM1004TMEM4LOAD26SM100_TMEM_LOAD_16dp32b32xES18_S1I_NSA_39AutoVectorizingCopyWithAssumedAlignmentILi128EEENSA_21SM90_TMA_STORE_IM2COLES1I_S2B_S2B_EEEvvEEEEvNT_6ParamsE) ;  /* 0xffffff7402207950 */ /* 0x000fea0003c3ffff */
.L_x_194:
[----:B------:R-:W-:-:S00]  /*8b80*/  BRA `(.L_x_194) ;  /* 0xfffffffc00fc7947 */ /* 0x000fc0000383ffff */
[----:B------:R-:W-:-:S00]  /*8b90*/  NOP ;  /* 0x0000000000007918 */ /* 0x000fc00000000000 */
        /* <DEDUP_REMOVED lines=14> */
.L_x_195:


//--------------------- .nv.global.init           --------------------------
	.section	.nv.global.init,"aw",@progbits
.nv.global.init:
	.type		$str$29,@object
	.size		$str$29,($str$30 - $str$29)
$str$29:
        /*0000*/ 	.byte	0x28, 0x61, 0x64, 0x64, 0x72, 0x65, 0x73, 0x73, 0x20, 0x26, 0x20, 0x6d, 0x61, 0x73, 0x6b, 0x29
        /*0010*/ 	.byte	0x20, 0x3d, 0x3d, 0x20, 0x30, 0x00
	.type		$str$30,@object
	.size		$str$30,($str$28 - $str$30)
$str$30:
        /*0016*/ 	.byte	0x2f, 0x74, 0x6d, 0x70, 0x2f, 0x63, 0x75, 0x74, 0x6c, 0x61, 0x73, 0x73, 0x5f, 0x73, 0x77, 0x65
        /*0026*/ 	.byte	0x65, 0x70, 0x5f, 0x73, 0x72, 0x63, 0x2f, 0x69, 0x6e, 0x63, 0x6c, 0x75, 0x64, 0x65, 0x2f, 0x63
        /*0036*/ 	.byte	0x75, 0x74, 0x65, 0x2f, 0x70, 0x6f, 0x69, 0x6e, 0x74, 0x65, 0x72, 0x5f, 0x66, 0x6c, 0x61, 0x67
        /*0046*/ 	.byte	0x67, 0x65, 0x64, 0x2e, 0x68, 0x70, 0x70, 0x00
	.type		$str$28,@object
	.size		$str$28,($str$27 - $str$28)
$str$28:
        /*004e*/ 	.byte	0x2f, 0x74, 0x6d, 0x70, 0x2f, 0x63, 0x75, 0x74, 0x6c, 0x61, 0x73, 0x73, 0x5f, 0x73, 0x77, 0x65
        /*005e*/ 	.byte	0x65, 0x70, 0x5f, 0x73, 0x72, 0x63, 0x2f, 0x69, 0x6e, 0x63, 0x6c, 0x75, 0x64, 0x65, 0x2f, 0x63
        /*006e*/ 	.byte	0x75, 0x74, 0x65, 0x2f, 0x61, 0x74, 0x6f, 0x6d, 0x2f, 0x63, 0x6f, 0x70, 0x79, 0x5f, 0x74, 0x72
        /*007e*/ 	.byte	0x61, 0x69, 0x74, 0x73, 0x5f, 0x73, 0x6d, 0x31, 0x30, 0x30, 0x2e, 0x68, 0x70, 0x70, 0x00
	.type		$str$27,@object
	.size		$str$27,(__unnamed_1 - $str$27)
$str$27:
        /*008d*/ 	.byte	0x28, 0x28, 0x75, 0x69, 0x6e, 0x74, 0x33, 0x32, 0x5f, 0x74, 0x28, 0x74, 0x68, 0x72, 0x65, 0x61
        /*009d*/ 	.byte	0x64, 0x49, 0x64, 0x78, 0x2e, 0x78, 0x29, 0x20, 0x2f, 0x20, 0x33, 0x32, 0x29, 0x20, 0x25, 0x20
        /*00ad*/ 	.byte	0x34, 0x29, 0x20, 0x3d, 0x3d, 0x20, 0x28, 0x28, 0x28, 0x74, 0x6d, 0x65, 0x6d, 0x5f, 0x61, 0x64
        /*00bd*/ 	.byte	0x64, 0x72, 0x20, 0x3e, 0x3e, 0x20, 0x31, 0x36, 0x29, 0x20, 0x2f, 0x20, 0x33, 0x32, 0x29, 0x20
        /*00cd*/ 	.byte	0x25, 0x20, 0x34, 0x29, 0x00
	.type		__unnamed_1,@object
	.size		__unnamed_1,(__unnamed_2 - __unnamed_1)
__unnamed_1:
        /*00d2*/ 	.byte	0x61, 0x75, 0x74, 0x6f, 0x20, 0x63, 0x75, 0x74, 0x65, 0x3a, 0x3a, 0x61, 0x73, 0x5f, 0x70, 0x6f
        /* <DEDUP_REMOVED lines=24> */
        /*0262*/ 	.byte	0x3c, 0x34, 0x30, 0x39, 0x36, 0x3e, 0x3e, 0x3e, 0x3e, 0x5d, 0x00
	.type		__unnamed_2,@object
	.size		__unnamed_2,(.L_2 - __unnamed_2)
__unnamed_2:
        /* <DEDUP_REMOVED lines=40> */
        /*04ed*/ 	.byte	0x74, 0x65, 0x3a, 0x3a, 0x43, 0x3c, 0x30, 0x3e, 0x3e, 0x3e, 0x3e, 0x5d, 0x00
.L_2:


//--------------------- .nv.shared._ZN7cutlass13device_kernelINS_4conv6kernel13ConvUniversalINS1_16ConvProblemShapeILNS1_8OperatorE1ELi3EEENS1_10collective14CollectiveConvINS1_47MainloopSm100TmaUmmaWarpSpecializedImplicitGemmILS5_1ELi27ELi3ELi1ELi2EN4cute5tupleIJNSA_1CILi2EEENSC_ILi1EEESE_EEEEENSB_IJNSC_ILi64EEESH_NSB_IJSH_EEEEEENS_12float_e4m3_tESK_NSA_8TiledMMAINSA_8MMA_AtomIJNSA_10MMA_TraitsINSA_19SM100_MMA_F8F6F4_SSEJSK_SK_fSH_SH_NSA_17integral_constantINSA_4UMMA5MajorELSR_0EEENSP_ISR_LSR_1EEENSP_INSQ_7ScaleInELSU_0EEESV_EEEEEENSA_6LayoutINSB_IJSE_SE_SE_EEENSB_IJNSC_ILi0EEES10_S10_EEEEENSB_IJNSA_10UnderscoreES13_S13_EEEEENS7_6detail27Sm100ImplicitGemmTileTraitsINSA_20SM90_TMA_LOAD_IM2COLENSA_14ComposedLayoutINSA_7SwizzleILi2ELi4ELi3EEENSA_18smem_ptr_flag_bitsILi8EEENSY_INSB_IJNSC_ILi8EEESH_EEENSB_IJSH_SE_EEEEEEEvEENS17_INSA_23SM90_TMA_LOAD_MULTICASTENS19_IS1B_S1D_NSY_INSB_IJSH_S1E_EEENSB_IJSE_SH_EEEEEEEvEEEENS_8epilogue10collective18CollectiveEpilogueINS1R_23Sm100TmaWarpSpecializedILi1ELi1ELi32ELb0ELb0EEEJSJ_NSB_IJNSY_ISH_SE_EES1W_EEESK_NSB_IJNSB_IJllllEEESE_S10_EEESK_S1Z_NS1R_6fusion15FusionCallbacksIS1V_NS20_17LinearCombinationISK_fSK_fLNS_15FloatRoundStyleE2EEESJ_S1X_JEEENSA_5SM1004TMEM4LOAD26SM100_TMEM_LOAD_16dp32b32xES18_S1I_NSA_39AutoVectorizingCopyWithAssumedAlignmentILi128EEENSA_21SM90_TMA_STORE_IM2COLES1I_S2B_S2B_EEEvvEEEEvNT_6ParamsE --------------------------
	.section	.nv.shared._ZN7cutlass13device_kernelINS_4conv6kernel13ConvUniversalINS1_16ConvProblemShapeILNS1_8OperatorE1ELi3EEENS1_10collective14CollectiveConvINS1_47MainloopSm100TmaUmmaWarpSpecializedImplicitGemmILS5_1ELi27ELi3ELi1ELi2EN4cute5tupleIJNSA_1CILi2EEENSC_ILi1EEESE_EEEEENSB_IJNSC_ILi64EEESH_NSB_IJSH_EEEEEENS_12float_e4m3_tESK_NSA_8TiledMMAINSA_8MMA_AtomIJNSA_10MMA_TraitsINSA_19SM100_MMA_F8F6F4_SSEJSK_SK_fSH_SH_NSA_17integral_constantINSA_4UMMA5MajorELSR_0EEENSP_ISR_LSR_1EEENSP_INSQ_7ScaleInELSU_0EEESV_EEEEEENSA_6LayoutINSB_IJSE_SE_SE_EEENSB_IJNSC_ILi0EEES10_S10_EEEEENSB_IJNSA_10UnderscoreES13_S13_EEEEENS7_6detail27Sm100ImplicitGemmTileTraitsINSA_20SM90_TMA_LOAD_IM2COLENSA_14ComposedLayoutINSA_7SwizzleILi2ELi4ELi3EEENSA_18smem_ptr_flag_bitsILi8EEENSY_INSB_IJNSC_ILi8EEESH_EEENSB_IJSH_SE_EEEEEEEvEENS17_INSA_23SM90_TMA_LOAD_MULTICASTENS19_IS1B_S1D_NSY_INSB_IJSH_S1E_EEENSB_IJSE_SH_EEEEEEEvEEEENS_8epilogue10collective18CollectiveEpilogueINS1R_23Sm100TmaWarpSpecializedILi1ELi1ELi32ELb0ELb0EEEJSJ_NSB_IJNSY_ISH_SE_EES1W_EEESK_NSB_IJNSB_IJllllEEESE_S10_EEESK_S1Z_NS1R_6fusion15FusionCallbacksIS1V_NS20_17LinearCombinationISK_fSK_fLNS_15FloatRoundStyleE2EEESJ_S1X_JEEENSA_5SM1004TMEM4LOAD26SM100_TMEM_LOAD_16dp32b32xES18_S1I_NSA_39AutoVectorizingCopyWithAssumedAlignmentILi128EEENSA_21SM90_TMA_STORE_IM2COLES1I_S2B_S2B_EEEvvEEEEvNT_6ParamsE,"aw",@nobits
	.sectionflags	@""
	.align	16
	.zero		1024


//--------------------- .nv.shared.reserved.0     --------------------------
	.section	.nv.shared.reserved.0,"aw",@nobits
	.weak		__nv_reservedSMEM_offset_0_alias
	.size		__nv_reservedSMEM_offset_0_alias, 0, 64
	.other		__nv_reservedSMEM_offset_0_alias,@"STO_CUDA_RESERVED_SHARED STV_DEFAULT"
__nv_reservedSMEM_offset_0_alias:
	.zero		0
.nv.shared.reserved.0:
	.zero		64
	.weak		__nv_reservedSMEM_tcgen05_partition
	.type		__nv_reservedSMEM_tcgen05_partition,@object
	.size		__nv_reservedSMEM_tcgen05_partition,(.L_0 - __nv_reservedSMEM_tcgen05_partition)
__nv_reservedSMEM_tcgen05_partition:
	.zero		32
.L_0:


//--------------------- .nv.global                --------------------------
	.section	.nv.global,"aw",@nobits
.nv.global:
	.type		_ZN39_INTERNAL_c2806043_4_k_cu_09777b87_32524cute1_E,@object
	.size		_ZN39_INTERNAL_c2806043_4_k_cu_09777b87_32524cute1_E,(_ZN39_INTERNAL_c2806043_4_k_cu_09777b87_32524cuda3std3__45__cpo6cbeginE - _ZN39_INTERNAL_c2806043_4_k_cu_09777b87_32524cute1_E)
_ZN39_INTERNAL_c2806043_4_k_cu_09777b87_32524cute1_E:
	.zero		1
	.type		_ZN39_INTERNAL_c2806043_4_k_cu_09777b87_32524cuda3std3__45__cpo6cbeginE,@object
	.size		_ZN39_INTERNAL_c2806043_4_k_cu_09777b87_32524cuda3std3__45__cpo6cbeginE,(_ZN39_INTERNAL_c2806043_4_k_cu_09777b87_32524cuda3std3__48in_placeE - _ZN39_INTERNAL_c2806043_4_k_cu_09777b87_32524cuda3std3__45__cpo6cbeginE)
_ZN39_INTERNAL_c2806043_4_k_cu_09777b87_32524cuda3std3__45__cpo6cbeginE:
	.zero		1
	.type		_ZN39_INTERNAL_c2806043_4_k_cu_09777b87_32524cuda3std3__48in_placeE,@object
	.size		_ZN39_INTERNAL_c2806043_4_k_cu_09777b87_32524cuda3std3__48in_placeE,(_ZN39_INTERNAL_c2806043_4_k_cu_09777b87_32524cuda3std6ranges3__45__cpo9iter_moveE - _ZN39_INTERNAL_c2806043_4_k_cu_09777b87_32524cuda3std3__48in_placeE)
_ZN39_INTERNAL_c2806043_4_k_cu_09777b87_32524cuda3std3__48in_placeE:
	.zero		1
	.type		_ZN39_INTERNAL_c2806043_4_k_cu_09777b87_32524cuda3std6ranges3__45__cpo9iter_moveE,@object
	.size		_ZN39_INTERNAL_c2806043_4_k_cu_09777b87_32524cuda3std6ranges3__45__cpo9iter_moveE,(_ZN39_INTERNAL_c2806043_4_k_cu_09777b87_32524cuda3std3__45__cpo5beginE - _ZN39_INTERNAL_c2806043_4_k_cu_09777b87_32524cuda3std6ranges3__45__cpo9iter_moveE)
_ZN39_INTERNAL_c2806043_4_k_cu_09777b87_32524cuda3std6ranges3__45__cpo9iter_moveE:
	.zero		1
	.type		_ZN39_INTERNAL_c2806043_4_k_cu_09777b87_32524cuda3std3__45__cpo5beginE,@object
	.size		_ZN39_INTERNAL_c2806043_4_k_cu_09777b87_32524cuda3std3__45__cpo5beginE,(_ZN39_INTERNAL_c2806043_4_k_cu_09777b87_32524cuda3std3__441_GLOBAL__N__c2806043_4_k_cu_09777b87_32526ignoreE - _ZN39_INTERNAL_c2806043_4_k_cu_09777b87_32524cuda3std3__45__cpo5beginE)
_ZN39_INTERNAL_c2806043_4_k_cu_09777b87_32524cuda3std3__45__cpo5beginE:
	.zero		1
	.type		_ZN39_INTERNAL_c2806043_4_k_cu_09777b87_32524cuda3std3__441_GLOBAL__N__c2806043_4_k_cu_09777b87_32526ignoreE,@object
	.size		_ZN39_INTERNAL_c2806043_4_k_cu_09777b87_32524cuda3std3__441_GLOBAL__N__c2806043_4_k_cu_09777b87_32526ignoreE,(_ZN39_INTERNAL_c2806043_4_k_cu_09777b87_32524cute7productE - _ZN39_INTERNAL_c2806043_4_k_cu_09777b87_32524cuda3std3__441_GLOBAL__N__c2806043_4_k_cu_09777b87_32526ignoreE)
_ZN39_INTERNAL_c2806043_4_k_cu_09777b87_32524cuda3std3__441_GLOBAL__N__c2806043_4_k_cu_09777b87_32526ignoreE:
	.zero		1
	.type		_ZN39_INTERNAL_c2806043_4_k_cu_09777b87_32524cute7productE,@object
	.size		_ZN39_INTERNAL_c2806043_4_k_cu_09777b87_32524cute7productE,(_ZN39_INTERNAL_c2806043_4_k_cu_09777b87_32524cuda3std3__45__cpo3endE - _ZN39_INTERNAL_c2806043_4_k_cu_09777b87_32524cute7productE)
_ZN39_INTERNAL_c2806043_4_k_cu_09777b87_32524cute7productE:
	.zero		1
	.type		_ZN39_INTERNAL_c2806043_4_k_cu_09777b87_32524cuda3std3__45__cpo3endE,@object
	.size		_ZN39_INTERNAL_c2806043_4_k_cu_09777b87_32524cuda3std3__45__cpo3endE,(_ZN39_INTERNAL_c2806043_4_k_cu_09777b87_32524cuda3std3__419piecewise_constructE - _ZN39_INTERNAL_c2806043_4_k_cu_09777b87_32524cuda3std3__45__cpo3endE)
_ZN39_INTERNAL_c2806043_4_k_cu_09777b87_32524cuda3std3__45__cpo3endE:
	.zero		1
	.type		_ZN39_INTERNAL_c2806043_4_k_cu_09777b87_32524cuda3std3__419piecewise_constructE,@object
	.size		_ZN39_INTERNAL_c2806043_4_k_cu_09777b87_32524cuda3std3__419piecewise_constructE,(_ZN39_INTERNAL_c2806043_4_k_cu_09777b87_32524cuda3std3__45__cpo4cendE - _ZN39_INTERNAL_c2806043_4_k_cu_09777b87_32524cuda3std3__419piecewise_constructE)
_ZN39_INTERNAL_c2806043_4_k_cu_09777b87_32524cuda3std3__419piecewise_constructE:
	.zero		1
	.type		_ZN39_INTERNAL_c2806043_4_k_cu_09777b87_32524cuda3std3__45__cpo4cendE,@object
	.size		_ZN39_INTERNAL_c2806043_4_k_cu_09777b87_32524cuda3std3__45__cpo4cendE,(_ZN39_INTERNAL_c2806043_4_k_cu_09777b87_32524cuda3std6ranges3__45__cpo4swapE - _ZN39_INTERNAL_c2806043_4_k_cu_09777b87_32524cuda3std3__45__cpo4cendE)
_ZN39_INTERNAL_c2806043_4_k_cu_09777b87_32524cuda3std3__45__cpo4cendE:
	.zero		1
	.type		_ZN39_INTERNAL_c2806043_4_k_cu_09777b87_32524cuda3std6ranges3__45__cpo4swapE,@object
	.size		_ZN39_INTERNAL_c2806043_4_k_cu_09777b87_32524cuda3std6ranges3__45__cpo4swapE,(.L_10 - _ZN39_INTERNAL_c2806043_4_k_cu_09777b87_32524cuda3std6ranges3__45__cpo4swapE)
_ZN39_INTERNAL_c2806043_4_k_cu_09777b87_32524cuda3std6ranges3__45__cpo4swapE:
	.zero		1
.L_10:


//--------------------- .nv.constant0._ZN7cutlass13device_kernelINS_4conv6kernel13ConvUniversalINS1_16ConvProblemShapeILNS1_8OperatorE1ELi3EEENS1_10collective14CollectiveConvINS1_47MainloopSm100TmaUmmaWarpSpecializedImplicitGemmILS5_1ELi27ELi3ELi1ELi2EN4cute5tupleIJNSA_1CILi2EEENSC_ILi1EEESE_EEEEENSB_IJNSC_ILi64EEESH_NSB_IJSH_EEEEEENS_12float_e4m3_tESK_NSA_8TiledMMAINSA_8MMA_AtomIJNSA_10MMA_TraitsINSA_19SM100_MMA_F8F6F4_SSEJSK_SK_fSH_SH_NSA_17integral_constantINSA_4UMMA5MajorELSR_0EEENSP_ISR_LSR_1EEENSP_INSQ_7ScaleInELSU_0EEESV_EEEEEENSA_6LayoutINSB_IJSE_SE_SE_EEENSB_IJNSC_ILi0EEES10_S10_EEEEENSB_IJNSA_10UnderscoreES13_S13_EEEEENS7_6detail27Sm100ImplicitGemmTileTraitsINSA_20SM90_TMA_LOAD_IM2COLENSA_14ComposedLayoutINSA_7SwizzleILi2ELi4ELi3EEENSA_18smem_ptr_flag_bitsILi8EEENSY_INSB_IJNSC_ILi8EEESH_EEENSB_IJSH_SE_EEEEEEEvEENS17_INSA_23SM90_TMA_LOAD_MULTICASTENS19_IS1B_S1D_NSY_INSB_IJSH_S1E_EEENSB_IJSE_SH_EEEEEEEvEEEENS_8epilogue10collective18CollectiveEpilogueINS1R_23Sm100TmaWarpSpecializedILi1ELi1ELi32ELb0ELb0EEEJSJ_NSB_IJNSY_ISH_SE_EES1W_EEESK_NSB_IJNSB_IJllllEEESE_S10_EEESK_S1Z_NS1R_6fusion15FusionCallbacksIS1V_NS20_17LinearCombinationISK_fSK_fLNS_15FloatRoundStyleE2EEESJ_S1X_JEEENSA_5SM1004TMEM4LOAD26SM100_TMEM_LOAD_16dp32b32xES18_S1I_NSA_39AutoVectorizingCopyWithAssumedAlignmentILi128EEENSA_21SM90_TMA_STORE_IM2COLES1I_S2B_S2B_EEEvvEEEEvNT_6ParamsE --------------------------
	.section	.nv.constant0._ZN7cutlass13device_kernelINS_4conv6kernel13ConvUniversalINS1_16ConvProblemShapeILNS1_8OperatorE1ELi3EEENS1_10collective14CollectiveConvINS1_47MainloopSm100TmaUmmaWarpSpecializedImplicitGemmILS5_1ELi27ELi3ELi1ELi2EN4cute5tupleIJNSA_1CILi2EEENSC_ILi1EEESE_EEEEENSB_IJNSC_ILi64EEESH_NSB_IJSH_EEEEEENS_12float_e4m3_tESK_NSA_8TiledMMAINSA_8MMA_AtomIJNSA_10MMA_TraitsINSA_19SM100_MMA_F8F6F4_SSEJSK_SK_fSH_SH_NSA_17integral_constantINSA_4UMMA5MajorELSR_0EEENSP_ISR_LSR_1EEENSP_INSQ_7ScaleInELSU_0EEESV_EEEEEENSA_6LayoutINSB_IJSE_SE_SE_EEENSB_IJNSC_ILi0EEES10_S10_EEEEENSB_IJNSA_10UnderscoreES13_S13_EEEEENS7_6detail27Sm100ImplicitGemmTileTraitsINSA_20SM90_TMA_LOAD_IM2COLENSA_14ComposedLayoutINSA_7SwizzleILi2ELi4ELi3EEENSA_18smem_ptr_flag_bitsILi8EEENSY_INSB_IJNSC_ILi8EEESH_EEENSB_IJSH_SE_EEEEEEEvEENS17_INSA_23SM90_TMA_LOAD_MULTICASTENS19_IS1B_S1D_NSY_INSB_IJSH_S1E_EEENSB_IJSE_SH_EEEEEEEvEEEENS_8epilogue10collective18CollectiveEpilogueINS1R_23Sm100TmaWarpSpecializedILi1ELi1ELi32ELb0ELb0EEEJSJ_NSB_IJNSY_ISH_SE_EES1W_EEESK_NSB_IJNSB_IJllllEEESE_S10_EEESK_S1Z_NS1R_6fusion15FusionCallbacksIS1V_NS20_17LinearCombinationISK_fSK_fLNS_15FloatRoundStyleE2EEESJ_S1X_JEEENSA_5SM1004TMEM4LOAD26SM100_TMEM_LOAD_16dp32b32xES18_S1I_NSA_39AutoVectorizingCopyWithAssumedAlignmentILi128EEENSA_21SM90_TMA_STORE_IM2COLES1I_S2B_S2B_EEEvvEEEEvNT_6ParamsE,"a",@progbits
	.sectionflags	@""
	.align	4
.nv.constant0._ZN7cutlass13device_kernelINS_4conv6kernel13ConvUniversalINS1_16ConvProblemShapeILNS1_8OperatorE1ELi3EEENS1_10collective14CollectiveConvINS1_47MainloopSm100TmaUmmaWarpSpecializedImplicitGemmILS5_1ELi27ELi3ELi1ELi2EN4cute5tupleIJNSA_1CILi2EEENSC_ILi1EEESE_EEEEENSB_IJNSC_ILi64EEESH_NSB_IJSH_EEEEEENS_12float_e4m3_tESK_NSA_8TiledMMAINSA_8MMA_AtomIJNSA_10MMA_TraitsINSA_19SM100_MMA_F8F6F4_SSEJSK_SK_fSH_SH_NSA_17integral_constantINSA_4UMMA5MajorELSR_0EEENSP_ISR_LSR_1EEENSP_INSQ_7ScaleInELSU_0EEESV_EEEEEENSA_6LayoutINSB_IJSE_SE_SE_EEENSB_IJNSC_ILi0EEES10_S10_EEEEENSB_IJNSA_10UnderscoreES13_S13_EEEEENS7_6detail27Sm100ImplicitGemmTileTraitsINSA_20SM90_TMA_LOAD_IM2COLENSA_14ComposedLayoutINSA_7SwizzleILi2ELi4ELi3EEENSA_18smem_ptr_flag_bitsILi8EEENSY_INSB_IJNSC_ILi8EEESH_EEENSB_IJSH_SE_EEEEEEEvEENS17_INSA_23SM90_TMA_LOAD_MULTICASTENS19_IS1B_S1D_NSY_INSB_IJSH_S1E_EEENSB_IJSE_SH_EEEEEEEvEEEENS_8epilogue10collective18CollectiveEpilogueINS1R_23Sm100TmaWarpSpecializedILi1ELi1ELi32ELb0ELb0EEEJSJ_NSB_IJNSY_ISH_SE_EES1W_EEESK_NSB_IJNSB_IJllllEEESE_S10_EEESK_S1Z_NS1R_6fusion15FusionCallbacksIS1V_NS20_17LinearCombinationISK_fSK_fLNS_15FloatRoundStyleE2EEESJ_S1X_JEEENSA_5SM1004TMEM4LOAD26SM100_TMEM_LOAD_16dp32b32xES18_S1I_NSA_39AutoVectorizingCopyWithAssumedAlignmentILi128EEENSA_21SM90_TMA_STORE_IM2COLES1I_S2B_S2B_EEEvvEEEEvNT_6ParamsE:
	.zero		3200


//--------------------- SYMBOLS --------------------------

	.type		.nv.reservedSmem.offset0,@object
	.size		.nv.reservedSmem.offset0,0x4
	.type		.nv.reservedSmem.cap,@object
	.size		.nv.reservedSmem.cap,0x4
	.type		__assertfail,@function
